	.target	sm_90a

	.elftype	@"ET_EXEC"


//--------------------- .note.nv.tkinfo           --------------------------
	.section	.note.nv.tkinfo,"",@"SHT_NOTE"
	.sectionflags	@"SHF_NOTE_NV_TKINFO"
	.tkinfo
        /*0018*/ 	.word	0x00000002
        /*0030*/ 	.string	""
        /*0030*/ 	.string	"ptxas"
        /*0030*/ 	.string	"Cuda compilation tools, release 13.0, V13.0.88"
        /*0030*/ 	.string	"Build cuda_13.0.r13.0/compiler.36424714_0"
        /*0030*/ 	.string	"-v  -suppress-debug-info  -lineinfo  -arch sm_90a "



//--------------------- .note.nv.cuinfo           --------------------------
	.section	.note.nv.cuinfo,"",@"SHT_NOTE"
	.sectionflags	@"SHF_NOTE_NV_CUINFO"
        /*0018*/ 	.short	0x0002
        /*001a*/ 	.short	0x005a
        /*001c*/ 	.short	0x0082
	.zero		2


//--------------------- .nv.info                  --------------------------
	.section	.nv.info,"",@"SHT_CUDA_INFO"
	.align	4


	//----- nvinfo : EIATTR_REGCOUNT
	.align		4
        /*0000*/ 	.byte	0x04, 0x2f
        /*0002*/ 	.short	(.L_1 - .L_0)
	.align		4
.L_0:
        /*0004*/ 	.word	index@(matmul_kernel)
        /*0008*/ 	.word	0x000000ff


	//----- nvinfo : EIATTR_FRAME_SIZE
	.align		4
.L_1:
        /*000c*/ 	.byte	0x04, 0x11
        /*000e*/ 	.short	(.L_3 - .L_2)
	.align		4
.L_2:
        /*0010*/ 	.word	index@(matmul_kernel)
        /*0014*/ 	.word	0x00000000


	//----- nvinfo : EIATTR_MIN_STACK_SIZE
	.align		4
.L_3:
        /*0018*/ 	.byte	0x04, 0x12
        /*001a*/ 	.short	(.L_5 - .L_4)
	.align		4
.L_4:
        /*001c*/ 	.word	index@(matmul_kernel)
        /*0020*/ 	.word	0x00000000
.L_5:


//--------------------- .nv.compat                --------------------------
	.section	.nv.compat,"",@"SHT_CUDA_COMPAT_INFO"
	.align	4
        /*0000*/ 	.byte	0x02, 0x09, 0x01, 0x00, 0x02, 0x02, 0x04, 0x00, 0x02, 0x05, 0x05, 0x00, 0x03, 0x07, 0x01, 0x01
        /*0010*/ 	.byte	0x02, 0x03, 0x00, 0x00, 0x02, 0x06, 0x01, 0x00, 0x04, 0x0b, 0x08, 0x00, 0x00, 0x00, 0x00, 0x00
        /*0020*/ 	.byte	0x00, 0x00, 0x00, 0x00


//--------------------- .nv.info.matmul_kernel    --------------------------
	.section	.nv.info.matmul_kernel,"",@"SHT_CUDA_INFO"
	.sectionflags	@""
	.align	4


	//----- nvinfo : EIATTR_CUDA_API_VERSION
	.align		4
        /*0000*/ 	.byte	0x04, 0x37
        /*0002*/ 	.short	(.L_7 - .L_6)
.L_6:
        /*0004*/ 	.word	0x00000082


	//----- nvinfo : EIATTR_KPARAM_INFO
	.align		4
.L_7:
        /*0008*/ 	.byte	0x04, 0x17
        /*000a*/ 	.short	(.L_9 - .L_8)
.L_8:
        /*000c*/ 	.word	0x00000000
        /*0010*/ 	.short	0x000d
        /*0012*/ 	.short	0x0048
        /*0014*/ 	.byte	0x00, 0xf4, 0x21, 0x00


	//----- nvinfo : EIATTR_KPARAM_INFO
	.align		4
.L_9:
        /*0018*/ 	.byte	0x04, 0x17
        /*001a*/ 	.short	(.L_11 - .L_10)
.L_10:
        /*001c*/ 	.word	0x00000000
        /*0020*/ 	.short	0x000c
        /*0022*/ 	.short	0x0040
        /*0024*/ 	.byte	0x00, 0xf4, 0x21, 0x00


	//----- nvinfo : EIATTR_KPARAM_INFO
	.align		4
.L_11:
        /*0028*/ 	.byte	0x04, 0x17
        /*002a*/ 	.short	(.L_13 - .L_12)
.L_12:
        /*002c*/ 	.word	0x00000000
        /*0030*/ 	.short	0x000b
        /*0032*/ 	.short	0x0038
        /*0034*/ 	.byte	0x00, 0xf0, 0x11, 0x00


	//----- nvinfo : EIATTR_KPARAM_INFO
	.align		4
.L_13:
        /*0038*/ 	.byte	0x04, 0x17
        /*003a*/ 	.short	(.L_15 - .L_14)
.L_14:
        /*003c*/ 	.word	0x00000000
        /*0040*/ 	.short	0x000a
        /*0042*/ 	.short	0x0034
        /*0044*/ 	.byte	0x00, 0xf0, 0x11, 0x00


	//----- nvinfo : EIATTR_KPARAM_INFO
	.align		4
.L_15:
        /*0048*/ 	.byte	0x04, 0x17
        /*004a*/ 	.short	(.L_17 - .L_16)
.L_16:
        /*004c*/ 	.word	0x00000000
        /*0050*/ 	.short	0x0009
        /*0052*/ 	.short	0x0030
        /*0054*/ 	.byte	0x00, 0xf0, 0x11, 0x00


	//----- nvinfo : EIATTR_KPARAM_INFO
	.align		4
.L_17:
        /*0058*/ 	.byte	0x04, 0x17
        /*005a*/ 	.short	(.L_19 - .L_18)
.L_18:
        /*005c*/ 	.word	0x00000000
        /*0060*/ 	.short	0x0008
        /*0062*/ 	.short	0x002c
        /*0064*/ 	.byte	0x00, 0xf0, 0x11, 0x00


	//----- nvinfo : EIATTR_KPARAM_INFO
	.align		4
.L_19:
        /*0068*/ 	.byte	0x04, 0x17
        /*006a*/ 	.short	(.L_21 - .L_20)
.L_20:
        /*006c*/ 	.word	0x00000000
        /*0070*/ 	.short	0x0007
        /*0072*/ 	.short	0x0028
        /*0074*/ 	.byte	0x00, 0xf0, 0x11, 0x00


	//----- nvinfo : EIATTR_KPARAM_INFO
	.align		4
.L_21:
        /*0078*/ 	.byte	0x04, 0x17
        /*007a*/ 	.short	(.L_23 - .L_22)
.L_22:
        /*007c*/ 	.word	0x00000000
        /*0080*/ 	.short	0x0006
        /*0082*/ 	.short	0x0024
        /*0084*/ 	.byte	0x00, 0xf0, 0x11, 0x00


	//----- nvinfo : EIATTR_KPARAM_INFO
	.align		4
.L_23:
        /*0088*/ 	.byte	0x04, 0x17
        /*008a*/ 	.short	(.L_25 - .L_24)
.L_24:
        /*008c*/ 	.word	0x00000000
        /*0090*/ 	.short	0x0005
        /*0092*/ 	.short	0x0020
        /*0094*/ 	.byte	0x00, 0xf0, 0x11, 0x00


	//----- nvinfo : EIATTR_KPARAM_INFO
	.align		4
.L_25:
        /*0098*/ 	.byte	0x04, 0x17
        /*009a*/ 	.short	(.L_27 - .L_26)
.L_26:
        /*009c*/ 	.word	0x00000000
        /*00a0*/ 	.short	0x0004
        /*00a2*/ 	.short	0x001c
        /*00a4*/ 	.byte	0x00, 0xf0, 0x11, 0x00


	//----- nvinfo : EIATTR_KPARAM_INFO
	.align		4
.L_27:
        /*00a8*/ 	.byte	0x04, 0x17
        /*00aa*/ 	.short	(.L_29 - .L_28)
.L_28:
        /*00ac*/ 	.word	0x00000000
        /*00b0*/ 	.short	0x0003
        /*00b2*/ 	.short	0x0018
        /*00b4*/ 	.byte	0x00, 0xf0, 0x11, 0x00


	//----- nvinfo : EIATTR_KPARAM_INFO
	.align		4
.L_29:
        /*00b8*/ 	.byte	0x04, 0x17
        /*00ba*/ 	.short	(.L_31 - .L_30)
.L_30:
        /*00bc*/ 	.word	0x00000000
        /*00c0*/ 	.short	0x0002
        /*00c2*/ 	.short	0x0010
        /*00c4*/ 	.byte	0x00, 0xf4, 0x21, 0x00


	//----- nvinfo : EIATTR_KPARAM_INFO
	.align		4
.L_31:
        /*00c8*/ 	.byte	0x04, 0x17
        /*00ca*/ 	.short	(.L_33 - .L_32)
.L_32:
        /*00cc*/ 	.word	0x00000000
        /*00d0*/ 	.short	0x0001
        /*00d2*/ 	.short	0x0008
        /*00d4*/ 	.byte	0x00, 0xf4, 0x21, 0x00


	//----- nvinfo : EIATTR_KPARAM_INFO
	.align		4
.L_33:
        /*00d8*/ 	.byte	0x04, 0x17
        /*00da*/ 	.short	(.L_35 - .L_34)
.L_34:
        /*00dc*/ 	.word	0x00000000
        /*00e0*/ 	.short	0x0000
        /*00e2*/ 	.short	0x0000
        /*00e4*/ 	.byte	0x00, 0xf4, 0x21, 0x00


	//----- nvinfo : EIATTR_SPARSE_MMA_MASK
	.align		4
.L_35:
        /*00e8*/ 	.byte	0x03, 0x50
        /*00ea*/ 	.short	0x0000


	//----- nvinfo : EIATTR_MAXREG_COUNT
	.align		4
        /*00ec*/ 	.byte	0x03, 0x1b
        /*00ee*/ 	.short	0x00ff


	//----- nvinfo : EIATTR_NUM_BARRIERS
	.align		4
        /*00f0*/ 	.byte	0x02, 0x4c
        /*00f2*/ 	.byte	0x01
	.zero		1


	//----- nvinfo : EIATTR_MERCURY_ISA_VERSION
	.align		4
        /*00f4*/ 	.byte	0x03, 0x5f
        /*00f6*/ 	.short	0x0101


	//----- nvinfo : EIATTR_EXIT_INSTR_OFFSETS
	.align		4
        /*00f8*/ 	.byte	0x04, 0x1c
        /*00fa*/ 	.short	(.L_37 - .L_36)


	//   ....[0]....
.L_36:
        /*00fc*/ 	.word	0x000097c0


	//   ....[1]....
        /*0100*/ 	.word	0x000097f0


	//----- nvinfo : EIATTR_REQNTID
	.align		4
.L_37:
        /*0104*/ 	.byte	0x04, 0x10
        /*0106*/ 	.short	(.L_39 - .L_38)
.L_38:
        /*0108*/ 	.word	0x00000080
        /*010c*/ 	.word	0x00000001
        /*0110*/ 	.word	0x00000001


	//----- nvinfo : EIATTR_CBANK_PARAM_SIZE
	.align		4
.L_39:
        /*0114*/ 	.byte	0x03, 0x19
        /*0116*/ 	.short	0x0050


	//----- nvinfo : EIATTR_PARAM_CBANK
	.align		4
        /*0118*/ 	.byte	0x04, 0x0a
        /*011a*/ 	.short	(.L_41 - .L_40)
	.align		4
.L_40:
        /*011c*/ 	.word	index@(.nv.constant0.matmul_kernel)
        /*0120*/ 	.short	0x0210
        /*0122*/ 	.short	0x0050


	//----- nvinfo : EIATTR_SW_WAR
	.align		4
.L_41:
        /*0124*/ 	.byte	0x04, 0x36
        /*0126*/ 	.short	(.L_43 - .L_42)
.L_42:
        /*0128*/ 	.word	0x00000008
.L_43:


//--------------------- .nv.callgraph             --------------------------
	.section	.nv.callgraph,"",@"SHT_CUDA_CALLGRAPH"
	.align	4
	.sectionentsize	8
	.align		4
        /*0000*/ 	.word	0x00000000
	.align		4
        /*0004*/ 	.word	0xffffffff
	.align		4
        /*0008*/ 	.word	0x00000000
	.align		4
        /*000c*/ 	.word	0xfffffffe
	.align		4
        /*0010*/ 	.word	0x00000000
	.align		4
        /*0014*/ 	.word	0xfffffffd
	.align		4
        /*0018*/ 	.word	0x00000000
	.align		4
        /*001c*/ 	.word	0xfffffffc


//--------------------- .text.matmul_kernel       --------------------------
	.section	.text.matmul_kernel,"ax",@progbits
	.align	128
        .global         matmul_kernel
        .type           matmul_kernel,@function
        .size           matmul_kernel,(.L_x_3 - matmul_kernel)
        .other          matmul_kernel,@"STO_CUDA_ENTRY STV_DEFAULT"
matmul_kernel:
.text.matmul_kernel:
[----:B------:R-:W-:Y:S08]  /*0000*/  LDC R1, c[0x0][0x28] ;  /* 0x00000a00ff017b82 */ /* 0x000ff00000000800 */
[----:B------:R-:W0:Y:S01]  /*0010*/  LDC.64 R48, c[0x0][0x228] ;  /* 0x00008a00ff307b82 */ /* 0x000e220000000a00 */
[----:B------:R-:W1:Y:S01]  /*0020*/  S2R R5, SR_CTAID.X ;  /* 0x0000000000057919 */ /* 0x000e620000002500 */
[----:B------:R-:W-:Y:S01]  /*0030*/  UMOV UR4, 0x400 ;  /* 0x0000040000047882 */ /* 0x000fe20000000000 */
[----:B------:R-:W-:Y:S01]  /*0040*/  ULDC.64 UR14, c[0x0][0x208] ;  /* 0x00008200000e7ab9 */ /* 0x000fe20000000a00 */
[----:B------:R-:W-:-:S02]  /*0050*/  CS2R R24, SRZ ;  /* 0x0000000000187805 */ /* 0x000fc4000001ff00 */
[----:B------:R-:W-:Y:S02]  /*0060*/  CS2R R26, SRZ ;  /* 0x00000000001a7805 */ /* 0x000fe4000001ff00 */
[----:B------:R-:W-:Y:S02]  /*0070*/  CS2R R28, SRZ ;  /* 0x00000000001c7805 */ /* 0x000fe4000001ff00 */
[----:B------:R-:W-:Y:S01]  /*0080*/  CS2R R30, SRZ ;  /* 0x00000000001e7805 */ /* 0x000fe2000001ff00 */
[----:B------:R-:W2:Y:S01]  /*0090*/  S2UR UR12, SR_CgaCtaId ;  /* 0x00000000000c79c3 */ /* 0x000ea20000008800 */
[----:B------:R-:W-:Y:S02]  /*00a0*/  CS2R R32, SRZ ;  /* 0x0000000000207805 */ /* 0x000fe4000001ff00 */
[----:B------:R-:W-:Y:S02]  /*00b0*/  CS2R R34, SRZ ;  /* 0x0000000000227805 */ /* 0x000fe4000001ff00 */
[----:B------:R-:W-:-:S02]  /*00c0*/  CS2R R36, SRZ ;  /* 0x0000000000247805 */ /* 0x000fc4000001ff00 */
[----:B------:R-:W-:Y:S02]  /*00d0*/  CS2R R38, SRZ ;  /* 0x0000000000267805 */ /* 0x000fe4000001ff00 */
[----:B------:R-:W-:Y:S02]  /*00e0*/  CS2R R40, SRZ ;  /* 0x0000000000287805 */ /* 0x000fe4000001ff00 */
[----:B------:R-:W-:Y:S02]  /*00f0*/  CS2R R42, SRZ ;  /* 0x00000000002a7805 */ /* 0x000fe4000001ff00 */
        /* <DEDUP_REMOVED lines=8> */
[----:B------:R-:W-:Y:S01]  /*0180*/  CS2R R128, SRZ ;  /* 0x0000000000807805 */ /* 0x000fe2000001ff00 */
[----:B0-----:R-:W-:Y:S01]  /*0190*/  VIADD R0, R49, 0x7f ;  /* 0x0000007f31007836 */ /* 0x001fe20000000000 */
[----:B------:R-:W-:-:S02]  /*01a0*/  CS2R R130, SRZ ;  /* 0x0000000000827805 */ /* 0x000fc4000001ff00 */
[----:B------:R-:W-:Y:S02]  /*01b0*/  CS2R R64, SRZ ;  /* 0x0000000000407805 */ /* 0x000fe4000001ff00 */
[----:B------:R-:W-:Y:S02]  /*01c0*/  CS2R R66, SRZ ;  /* 0x0000000000427805 */ /* 0x000fe4000001ff00 */
[----:B------:R-:W-:Y:S02]  /*01d0*/  CS2R R68, SRZ ;  /* 0x0000000000447805 */ /* 0x000fe4000001ff00 */
[----:B------:R-:W-:Y:S02]  /*01e0*/  SHF.R.S32.HI R3, RZ, 0x1f, R0 ;  /* 0x0000001fff037819 */ /* 0x000fe40000011400 */
[----:B------:R-:W-:Y:S02]  /*01f0*/  CS2R R70, SRZ ;  /* 0x0000000000467805 */ /* 0x000fe4000001ff00 */
[----:B------:R-:W-:Y:S01]  /*0200*/  CS2R R72, SRZ ;  /* 0x0000000000487805 */ /* 0x000fe2000001ff00 */
[----:B--2---:R-:W-:Y:S01]  /*0210*/  ULEA UR12, UR12, UR4, 0x18 ;  /* 0x000000040c0c7291 */ /* 0x004fe2000f8ec03f */
[----:B------:R-:W-:-:S02]  /*0220*/  LEA.HI R3, R3, R0, RZ, 0x7 ;  /* 0x0000000003037211 */ /* 0x000fc400078f38ff */
[----:B------:R-:W-:Y:S02]  /*0230*/  CS2R R74, SRZ ;  /* 0x00000000004a7805 */ /* 0x000fe4000001ff00 */
[----:B-1----:R-:W-:Y:S02]  /*0240*/  IABS R8, R5 ;  /* 0x0000000500087213 */ /* 0x002fe40000000000 */
[----:B------:R-:W-:Y:S02]  /*0250*/  CS2R R76, SRZ ;  /* 0x00000000004c7805 */ /* 0x000fe4000001ff00 */
[----:B------:R-:W-:Y:S02]  /*0260*/  SHF.R.S32.HI R3, RZ, 0x7, R3 ;  /* 0x00000007ff037819 */ /* 0x000fe40000011403 */
[----:B------:R-:W-:Y:S02]  /*0270*/  CS2R R78, SRZ ;  /* 0x00000000004e7805 */ /* 0x000fe4000001ff00 */
[----:B------:R-:W-:-:S02]  /*0280*/  CS2R R80, SRZ ;  /* 0x0000000000507805 */ /* 0x000fc4000001ff00 */
[----:B------:R-:W-:Y:S02]  /*0290*/  CS2R R82, SRZ ;  /* 0x0000000000527805 */ /* 0x000fe4000001ff00 */
[----:B------:R-:W-:Y:S01]  /*02a0*/  CS2R R84, SRZ ;  /* 0x0000000000547805 */ /* 0x000fe2000001ff00 */
[----:B------:R-:W-:Y:S01]  /*02b0*/  IMAD.SHL.U32 R4, R3, 0x4, RZ ;  /* 0x0000000403047824 */ /* 0x000fe200078e00ff */
[----:B------:R-:W-:-:S04]  /*02c0*/  CS2R R86, SRZ ;  /* 0x0000000000567805 */ /* 0x000fc8000001ff00 */
[-C--:B------:R-:W-:Y:S02]  /*02d0*/  IABS R7, R4.reuse ;  /* 0x0000000400077213 */ /* 0x080fe40000000000 */
[----:B------:R-:W-:Y:S02]  /*02e0*/  IABS R10, R4 ;  /* 0x00000004000a7213 */ /* 0x000fe40000000000 */
[----:B------:R-:W0:Y:S08]  /*02f0*/  I2F.RP R0, R7 ;  /* 0x0000000700007306 */ /* 0x000e300000209400 */
[----:B0-----:R-:W0:Y:S02]  /*0300*/  MUFU.RCP R0, R0 ;  /* 0x0000000000007308 */ /* 0x001e240000001000 */
[----:B0-----:R-:W-:-:S02]  /*0310*/  VIADD R2, R0, 0xffffffe ;  /* 0x0ffffffe00027836 */ /* 0x001fc40000000000 */
[----:B------:R-:W-:-:S04]  /*0320*/  IMAD.MOV R0, RZ, RZ, -R10 ;  /* 0x000000ffff007224 */ /* 0x000fc800078e0a0a */
[----:B------:R0:W1:Y:S02]  /*0330*/  F2I.FTZ.U32.TRUNC.NTZ R3, R2 ;  /* 0x0000000200037305 */ /* 0x000064000021f000 */
[----:B0-----:R-:W-:Y:S02]  /*0340*/  IMAD.MOV.U32 R2, RZ, RZ, RZ ;  /* 0x000000ffff027224 */ /* 0x001fe400078e00ff */
[----:B-1----:R-:W-:-:S04]  /*0350*/  IMAD.MOV R6, RZ, RZ, -R3 ;  /* 0x000000ffff067224 */ /* 0x002fc800078e0a03 */
[----:B------:R-:W-:Y:S02]  /*0360*/  IMAD R9, R6, R7, RZ ;  /* 0x0000000706097224 */ /* 0x000fe400078e02ff */
[----:B------:R-:W-:Y:S02]  /*0370*/  IMAD.MOV.U32 R6, RZ, RZ, R8 ;  /* 0x000000ffff067224 */ /* 0x000fe400078e0008 */
[----:B------:R-:W-:-:S06]  /*0380*/  IMAD.HI.U32 R3, R3, R9, R2 ;  /* 0x0000000903037227 */ /* 0x000fcc00078e0002 */
[----:B------:R-:W-:-:S04]  /*0390*/  IMAD.HI.U32 R3, R3, R6, RZ ;  /* 0x0000000603037227 */ /* 0x000fc800078e00ff */
[----:B------:R-:W-:-:S05]  /*03a0*/  IMAD R0, R3, R0, R6 ;  /* 0x0000000003007224 */ /* 0x000fca00078e0206 */
[----:B------:R-:W-:-:S13]  /*03b0*/  ISETP.GT.U32.AND P1, PT, R7, R0, PT ;  /* 0x000000000700720c */ /* 0x000fda0003f24070 */
[----:B------:R-:W-:Y:S02]  /*03c0*/  @!P1 IMAD.IADD R0, R0, 0x1, -R7 ;  /* 0x0000000100009824 */ /* 0x000fe400078e0a07 */
[----:B------:R-:W-:Y:S01]  /*03d0*/  @!P1 VIADD R3, R3, 0x1 ;  /* 0x0000000103039836 */ /* 0x000fe20000000000 */
[----:B------:R-:W-:Y:S02]  /*03e0*/  ISETP.NE.AND P1, PT, R4, RZ, PT ;  /* 0x000000ff0400720c */ /* 0x000fe40003f25270 */
[----:B------:R-:W-:Y:S02]  /*03f0*/  ISETP.GE.U32.AND P0, PT, R0, R7, PT ;  /* 0x000000070000720c */ /* 0x000fe40003f06070 */
[----:B------:R-:W-:-:S04]  /*0400*/  LOP3.LUT R0, R5, R4, RZ, 0x3c, !PT ;  /* 0x0000000405007212 */ /* 0x000fc800078e3cff */
[----:B------:R-:W-:Y:S01]  /*0410*/  ISETP.GE.AND P2, PT, R0, RZ, PT ;  /* 0x000000ff0000720c */ /* 0x000fe20003f46270 */
[----:B------:R-:W-:-:S06]  /*0420*/  VIADD R0, R48, 0x7f ;  /* 0x0000007f30007836 */ /* 0x000fcc0000000000 */
[----:B------:R-:W-:-:S04]  /*0430*/  @P0 VIADD R3, R3, 0x1 ;  /* 0x0000000103030836 */ /* 0x000fc80000000000 */
[----:B------:R-:W-:Y:S01]  /*0440*/  IMAD.MOV.U32 R2, RZ, RZ, R3 ;  /* 0x000000ffff027224 */ /* 0x000fe200078e0003 */
[----:B------:R-:W-:-:S03]  /*0450*/  SHF.R.S32.HI R3, RZ, 0x1f, R0 ;  /* 0x0000001fff037819 */ /* 0x000fc60000011400 */
[----:B------:R-:W-:Y:S01]  /*0460*/  @!P2 IMAD.MOV R2, RZ, RZ, -R2 ;  /* 0x000000ffff02a224 */ /* 0x000fe200078e0a02 */
[----:B------:R-:W-:Y:S02]  /*0470*/  @!P1 LOP3.LUT R2, RZ, R4, RZ, 0x33, !PT ;  /* 0x00000004ff029212 */ /* 0x000fe400078e33ff */
[----:B------:R-:W-:-:S03]  /*0480*/  LEA.HI R3, R3, R0, RZ, 0x7 ;  /* 0x0000000003037211 */ /* 0x000fc600078f38ff */
[----:B------:R-:W-:Y:S02]  /*0490*/  IMAD.SHL.U32 R250, R2, 0x4, RZ ;  /* 0x0000000402fa7824 */ /* 0x000fe400078e00ff */
[----:B------:R-:W-:-:S03]  /*04a0*/  IMAD.MOV R2, RZ, RZ, -R2 ;  /* 0x000000ffff027224 */ /* 0x000fc600078e0a02 */
[----:B------:R-:W-:Y:S01]  /*04b0*/  LEA.HI.SX32 R3, R3, -R250, 0x19 ;  /* 0x800000fa03037211 */ /* 0x000fe200078fcaff */
[----:B------:R-:W-:-:S03]  /*04c0*/  IMAD R4, R4, R2, R5 ;  /* 0x0000000204047224 */ /* 0x000fc600078e0205 */
[----:B------:R-:W-:Y:S02]  /*04d0*/  VIMNMX R11, R3, 0x4, PT ;  /* 0x00000004030b7848 */ /* 0x000fe40003fe0100 */
[----:B------:R-:W-:Y:S02]  /*04e0*/  IABS R9, R4 ;  /* 0x0000000400097213 */ /* 0x000fe40000000000 */
[----:B------:R-:W-:-:S04]  /*04f0*/  IABS R7, R11 ;  /* 0x0000000b00077213 */ /* 0x000fc80000000000 */
[----:B------:R-:W0:Y:S08]  /*0500*/  I2F.RP R0, R7 ;  /* 0x0000000700007306 */ /* 0x000e300000209400 */
[----:B0-----:R-:W0:Y:S02]  /*0510*/  MUFU.RCP R0, R0 ;  /* 0x0000000000007308 */ /* 0x001e240000001000 */
[----:B0-----:R-:W-:-:S06]  /*0520*/  VIADD R3, R0, 0xffffffe ;  /* 0x0ffffffe00037836 */ /* 0x001fcc0000000000 */
[----:B------:R-:W0:Y:S02]  /*0530*/  F2I.FTZ.U32.TRUNC.NTZ R3, R3 ;  /* 0x0000000300037305 */ /* 0x000e24000021f000 */
[----:B0-----:R-:W-:-:S04]  /*0540*/  IMAD.MOV R6, RZ, RZ, -R3 ;  /* 0x000000ffff067224 */ /* 0x001fc800078e0a03 */
[----:B------:R-:W-:Y:S01]  /*0550*/  IMAD.MOV.U32 R2, RZ, RZ, R6 ;  /* 0x000000ffff027224 */ /* 0x000fe200078e0006 */
[----:B------:R-:W-:-:S03]  /*0560*/  IABS R6, R11 ;  /* 0x0000000b00067213 */ /* 0x000fc60000000000 */
[----:B------:R-:W-:Y:S02]  /*0570*/  IMAD R5, R2, R7, RZ ;  /* 0x0000000702057224 */ /* 0x000fe400078e02ff */
[----:B------:R-:W-:Y:S02]  /*0580*/  IMAD.MOV.U32 R2, RZ, RZ, RZ ;  /* 0x000000ffff027224 */ /* 0x000fe400078e00ff */
[----:B------:R-:W-:Y:S02]  /*0590*/  IMAD.MOV R0, RZ, RZ, -R6 ;  /* 0x000000ffff007224 */ /* 0x000fe400078e0a06 */
[----:B------:R-:W-:Y:S02]  /*05a0*/  IMAD.HI.U32 R2, R3, R5, R2 ;  /* 0x0000000503027227 */ /* 0x000fe400078e0002 */
[----:B------:R-:W0:Y:S04]  /*05b0*/  LDC R5, c[0x0][0x230] ;  /* 0x00008c00ff057b82 */ /* 0x000e280000000800 */
[----:B------:R-:W-:-:S04]  /*05c0*/  IMAD.HI.U32 R2, R2, R9, RZ ;  /* 0x0000000902027227 */ /* 0x000fc800078e00ff */
[----:B------:R-:W-:-:S05]  /*05d0*/  IMAD R0, R2, R0, R9 ;  /* 0x0000000002007224 */ /* 0x000fca00078e0209 */
[----:B------:R-:W-:Y:S01]  /*05e0*/  ISETP.GT.U32.AND P1, PT, R7, R0, PT ;  /* 0x000000000700720c */ /* 0x000fe20003f24070 */
[----:B0-----:R-:W-:-:S12]  /*05f0*/  VIADD R5, R5, 0x1f ;  /* 0x0000001f05057836 */ /* 0x001fd80000000000 */
[----:B------:R-:W-:Y:S02]  /*0600*/  @!P1 IMAD.IADD R0, R0, 0x1, -R7 ;  /* 0x0000000100009824 */ /* 0x000fe400078e0a07 */
[----:B------:R-:W-:Y:S01]  /*0610*/  @!P1 VIADD R2, R2, 0x1 ;  /* 0x0000000102029836 */ /* 0x000fe20000000000 */
[----:B------:R-:W-:Y:S02]  /*0620*/  ISETP.NE.AND P1, PT, R11, RZ, PT ;  /* 0x000000ff0b00720c */ /* 0x000fe40003f25270 */
[----:B------:R-:W-:Y:S02]  /*0630*/  ISETP.GE.U32.AND P0, PT, R0, R7, PT ;  /* 0x000000070000720c */ /* 0x000fe40003f06070 */
[----:B------:R-:W0:Y:S01]  /*0640*/  S2R R7, SR_TID.X ;  /* 0x0000000000077919 */ /* 0x000e220000002100 */
[----:B------:R-:W-:-:S04]  /*0650*/  LOP3.LUT R0, R4, R11, RZ, 0x3c, !PT ;  /* 0x0000000b04007212 */ /* 0x000fc800078e3cff */
[----:B------:R-:W-:-:S06]  /*0660*/  ISETP.GE.AND P2, PT, R0, RZ, PT ;  /* 0x000000ff0000720c */ /* 0x000fcc0003f46270 */
[----:B------:R-:W-:Y:S01]  /*0670*/  @P0 VIADD R2, R2, 0x1 ;  /* 0x0000000102020836 */ /* 0x000fe20000000000 */
[----:B------:R-:W-:-:S06]  /*0680*/  ISETP.GE.AND P0, PT, R5, 0x20, PT ;  /* 0x000000200500780c */ /* 0x000fcc0003f06270 */
[----:B------:R-:W-:Y:S01]  /*0690*/  @!P2 IMAD.MOV R2, RZ, RZ, -R2 ;  /* 0x000000ffff02a224 */ /* 0x000fe200078e0a02 */
[----:B------:R-:W-:-:S05]  /*06a0*/  @!P1 LOP3.LUT R2, RZ, R11, RZ, 0x33, !PT ;  /* 0x0000000bff029212 */ /* 0x000fca00078e33ff */
[----:B------:R-:W-:-:S04]  /*06b0*/  IMAD.MOV R0, RZ, RZ, -R2 ;  /* 0x000000ffff007224 */ /* 0x000fc800078e0a02 */
[----:B------:R-:W-:Y:S01]  /*06c0*/  IMAD R0, R11, R0, R4 ;  /* 0x000000000b007224 */ /* 0x000fe200078e0204 */
[----:B0-----:R-:W-:-:S03]  /*06d0*/  LOP3.LUT R251, R7, 0x7f, RZ, 0xc0, !PT ;  /* 0x0000007f07fb7812 */ /* 0x001fc600078ec0ff */
[----:B------:R-:W-:Y:S01]  /*06e0*/  IMAD.IADD R250, R250, 0x1, R0 ;  /* 0x00000001fafa7824 */ /* 0x000fe200078e0200 */
[----:B------:R-:W-:Y:S01]  /*06f0*/  LOP3.LUT R13, R7, 0x60, RZ, 0xc0, !PT ;  /* 0x00000060070d7812 */ /* 0x000fe200078ec0ff */
[----:B------:R-:W-:Y:S02]  /*0700*/  IMAD.SHL.U32 R0, R2, 0x80, RZ ;  /* 0x0000008002007824 */ /* 0x000fe400078e00ff */
[----:B------:R-:W-:Y:S01]  /*0710*/  IMAD R250, R250, 0x80, R251 ;  /* 0x00000080fafa7824 */ /* 0x000fe200078e02fb */
[----:B------:R-:W-:Y:S06]  /*0720*/  @!P0 BRA `(.L_x_0) ;  /* 0x0000004c00348947 */ /* 0x000fec0003800000 */
[----:B------:R-:W-:Y:S01]  /*0730*/  IABS R15, R48 ;  /* 0x00000030000f7213 */ /* 0x000fe20000000000 */
[----:B------:R-:W0:Y:S01]  /*0740*/  LDC R236, c[0x0][0x23c] ;  /* 0x00008f00ffec7b82 */ /* 0x000e220000000800 */
[----:B------:R-:W-:Y:S01]  /*0750*/  IABS R6, R49 ;  /* 0x0000003100067213 */ /* 0x000fe20000000000 */
[----:B------:R-:W-:Y:S01]  /*0760*/  ULDC UR4, c[0x0][0x234] ;  /* 0x00008d0000047ab9 */ /* 0x000fe20000000800 */
[----:B------:R-:W1:Y:S01]  /*0770*/  I2F.RP R10, R15 ;  /* 0x0000000f000a7306 */ /* 0x000e620000209400 */
[----:B------:R-:W-:Y:S01]  /*0780*/  LEA.HI R30, R13, R0, RZ, 0x1b ;  /* 0x000000000d1e7211 */ /* 0x000fe200078fd8ff */
[----:B------:R-:W-:Y:S01]  /*0790*/  USHF.R.U32.HI UR13, URZ, 0x4, UR12 ;  /* 0x000000043f0d7899 */ /* 0x000fe2000801160c */
[----:B------:R-:W-:Y:S01]  /*07a0*/  ISETP.GE.AND P2, PT, R250, RZ, PT ;  /* 0x000000fffa00720c */ /* 0x000fe20003f46270 */
[----:B------:R-:W-:Y:S01]  /*07b0*/  ULDC UR6, c[0x0][0x230] ;  /* 0x00008c0000067ab9 */ /* 0x000fe20000000800 */
[----:B------:R-:W-:Y:S01]  /*07c0*/  IABS R55, R30 ;  /* 0x0000001e00377213 */ /* 0x000fe20000000000 */
[C---:B------:R-:W-:Y:S01]  /*07d0*/  VIADD R14, R30.reuse, 0x78 ;  /* 0x000000781e0e7836 */ /* 0x040fe20000000000 */
[----:B------:R-:W-:Y:S01]  /*07e0*/  USGXT.U32 UR13, UR13, 0xe ;  /* 0x0000000e0d0d789a */ /* 0x000fe20008000000 */
[----:B------:R-:W2:Y:S01]  /*07f0*/  I2F.RP R4, R6 ;  /* 0x0000000600047306 */ /* 0x000ea20000209400 */
[C---:B------:R-:W-:Y:S01]  /*0800*/  VIADD R16, R30.reuse, 0x74 ;  /* 0x000000741e107836 */ /* 0x040fe20000000000 */
[----:B------:R-:W-:Y:S01]  /*0810*/  CS2R R88, SRZ ;  /* 0x0000000000587805 */ /* 0x000fe2000001ff00 */
[----:B------:R-:W-:Y:S01]  /*0820*/  VIADD R18, R30, 0x6c ;  /* 0x0000006c1e127836 */ /* 0x000fe20000000000 */
[----:B------:R-:W-:Y:S01]  /*0830*/  ISETP.GE.AND P5, PT, R14, RZ, PT ;  /* 0x000000ff0e00720c */ /* 0x000fe20003fa6270 */
[C---:B------:R-:W-:Y:S01]  /*0840*/  VIADD R19, R30.reuse, 0x68 ;  /* 0x000000681e137836 */ /* 0x040fe20000000000 */
[----:B------:R-:W-:Y:S01]  /*0850*/  IABS R13, R16 ;  /* 0x00000010000d7213 */ /* 0x000fe20000000000 */
[C---:B------:R-:W-:Y:S01]  /*0860*/  VIADD R22, R30.reuse, 0x54 ;  /* 0x000000541e167836 */ /* 0x040fe20000000000 */
[----:B-1----:R-:W1:Y:S01]  /*0870*/  MUFU.RCP R10, R10 ;  /* 0x0000000a000a7308 */ /* 0x002e620000001000 */
[C---:B------:R-:W-:Y:S01]  /*0880*/  VIADD R20, R30.reuse, 0x58 ;  /* 0x000000581e147836 */ /* 0x040fe20000000000 */
[----:B------:R-:W-:Y:S01]  /*0890*/  IABS R17, R19 ;  /* 0x0000001300117213 */ /* 0x000fe20000000000 */
[C---:B------:R-:W-:Y:S01]  /*08a0*/  VIADD R24, R30.reuse, 0x3c ;  /* 0x0000003c1e187836 */ /* 0x040fe20000000000 */
[----:B------:R-:W-:Y:S01]  /*08b0*/  UIADD3 UR8, UP0, UR13, 0x80, URZ ;  /* 0x000000800d087890 */ /* 0x000fe2000ff1e03f */
[C---:B------:R-:W-:Y:S01]  /*08c0*/  VIADD R26, R30.reuse, 0x38 ;  /* 0x000000381e1a7836 */ /* 0x040fe20000000000 */
[----:B------:R-:W-:Y:S01]  /*08d0*/  IABS R23, R20 ;  /* 0x0000001400177213 */ /* 0x000fe20000000000 */
[C---:B------:R-:W-:Y:S01]  /*08e0*/  VIADD R28, R30.reuse, 0x34 ;  /* 0x000000341e1c7836 */ /* 0x040fe20000000000 */
[----:B--2---:R-:W2:Y:S01]  /*08f0*/  MUFU.RCP R4, R4 ;  /* 0x0000000400047308 */ /* 0x004ea20000001000 */
[----:B------:R-:W-:Y:S01]  /*0900*/  IABS R31, R24 ;  /* 0x00000018001f7213 */ /* 0x000fe20000000000 */
[C---:B------:R-:W-:Y:S01]  /*0910*/  VIADD R32, R30.reuse, 0x30 ;  /* 0x000000301e207836 */ /* 0x040fe20000000000 */
[----:B------:R-:W-:Y:S01]  /*0920*/  IABS R33, R26 ;  /* 0x0000001a00217213 */ /* 0x000fe20000000000 */
[C---:B------:R-:W-:Y:S01]  /*0930*/  VIADD R34, R30.reuse, 0x2c ;  /* 0x0000002c1e227836 */ /* 0x040fe20000000000 */
[----:B------:R-:W-:Y:S01]  /*0940*/  CS2R R90, SRZ ;  /* 0x00000000005a7805 */ /* 0x000fe2000001ff00 */
[C---:B------:R-:W-:Y:S01]  /*0950*/  VIADD R36, R30.reuse, 0x18 ;  /* 0x000000181e247836 */ /* 0x040fe20000000000 */
[----:B------:R-:W-:Y:S01]  /*0960*/  CS2R R92, SRZ ;  /* 0x00000000005c7805 */ /* 0x000fe2000001ff00 */
[----:B------:R-:W-:Y:S01]  /*0970*/  VIADD R38, R30, 0x14 ;  /* 0x000000141e267836 */ /* 0x000fe20000000000 */
[----:B------:R-:W-:Y:S01]  /*0980*/  IABS R35, R34 ;  /* 0x0000002200237213 */ /* 0x000fe20000000000 */
[----:B-1----:R-:W-:Y:S01]  /*0990*/  VIADD R8, R10, 0xffffffe ;  /* 0x0ffffffe0a087836 */ /* 0x002fe20000000000 */
[----:B------:R-:W-:Y:S01]  /*09a0*/  IABS R10, R250 ;  /* 0x000000fa000a7213 */ /* 0x000fe20000000000 */
[C---:B------:R-:W-:Y:S01]  /*09b0*/  VIADD R40, R30.reuse, 0x10 ;  /* 0x000000101e287836 */ /* 0x040fe20000000000 */
[----:B------:R-:W-:Y:S01]  /*09c0*/  IABS R41, R36 ;  /* 0x0000002400297213 */ /* 0x000fe20000000000 */
[----:B------:R1:W3:Y:S01]  /*09d0*/  F2I.FTZ.U32.TRUNC.NTZ R9, R8 ;  /* 0x0000000800097305 */ /* 0x0002e2000021f000 */
[----:B------:R-:W-:Y:S01]  /*09e0*/  IABS R43, R38 ;  /* 0x00000026002b7213 */ /* 0x000fe20000000000 */
[----:B------:R-:W-:Y:S01]  /*09f0*/  VIADD R44, R30, 0x8 ;  /* 0x000000081e2c7836 */ /* 0x000fe20000000000 */
[----:B------:R-:W-:Y:S01]  /*0a00*/  IABS R45, R40 ;  /* 0x00000028002d7213 */ /* 0x000fe20000000000 */
[----:B--2---:R-:W-:Y:S01]  /*0a10*/  VIADD R2, R4, 0xffffffe ;  /* 0x0ffffffe04027836 */ /* 0x004fe20000000000 */
[----:B------:R-:W-:Y:S01]  /*0a20*/  CS2R R94, SRZ ;  /* 0x00000000005e7805 */ /* 0x000fe2000001ff00 */
[C---:B------:R-:W-:Y:S01]  /*0a30*/  VIADD R42, R30.reuse, 0xc ;  /* 0x0000000c1e2a7836 */ /* 0x040fe20000000000 */
[----:B------:R-:W-:Y:S01]  /*0a40*/  IABS R51, R44 ;  /* 0x0000002c00337213 */ /* 0x000fe20000000000 */
[----:B------:R2:W4:Y:S01]  /*0a50*/  F2I.FTZ.U32.TRUNC.NTZ R3, R2 ;  /* 0x0000000200037305 */ /* 0x000522000021f000 */
[----:B-1----:R-:W-:Y:S01]  /*0a60*/  IMAD.MOV.U32 R8, RZ, RZ, RZ ;  /* 0x000000ffff087224 */ /* 0x002fe200078e00ff */
[----:B------:R-:W-:Y:S01]  /*0a70*/  CS2R R96, SRZ ;  /* 0x0000000000607805 */ /* 0x000fe2000001ff00 */
[----:B------:R-:W-:Y:S01]  /*0a80*/  VIADD R46, R30, 0x4 ;  /* 0x000000041e2e7836 */ /* 0x000fe20000000000 */
[----:B------:R-:W-:Y:S01]  /*0a90*/  IABS R47, R42 ;  /* 0x0000002a002f7213 */ /* 0x000fe20000000000 */
[----:B0-----:R-:W-:Y:S01]  /*0aa0*/  IMAD.SHL.U32 R242, R236, 0x20, RZ ;  /* 0x00000020ecf27824 */ /* 0x001fe200078e00ff */
[----:B------:R-:W-:Y:S01]  /*0ab0*/  CS2R R98, SRZ ;  /* 0x0000000000627805 */ /* 0x000fe2000001ff00 */
[--C-:B---3--:R-:W-:Y:S01]  /*0ac0*/  IMAD.MOV R12, RZ, RZ, -R9.reuse ;  /* 0x000000ffff0c7224 */ /* 0x108fe200078e0a09 */
[----:B------:R-:W-:Y:S01]  /*0ad0*/  IABS R53, R46 ;  /* 0x0000002e00357213 */ /* 0x000fe20000000000 */
[----:B--2---:R-:W-:Y:S01]  /*0ae0*/  IMAD.MOV.U32 R2, RZ, RZ, RZ ;  /* 0x000000ffff027224 */ /* 0x004fe200078e00ff */
[----:B------:R-:W-:Y:S01]  /*0af0*/  CS2R R100, SRZ ;  /* 0x0000000000647805 */ /* 0x000fe2000001ff00 */
[----:B------:R-:W-:Y:S01]  /*0b00*/  IMAD R11, R12, R15, RZ ;  /* 0x0000000f0c0b7224 */ /* 0x000fe200078e02ff */
[----:B------:R-:W-:Y:S01]  /*0b10*/  CS2R R102, SRZ ;  /* 0x0000000000667805 */ /* 0x000fe2000001ff00 */
[----:B------:R-:W-:Y:S01]  /*0b20*/  VIADD R12, R30, 0x7c ;  /* 0x0000007c1e0c7836 */ /* 0x000fe20000000000 */
[----:B------:R-:W-:Y:S01]  /*0b30*/  CS2R R104, SRZ ;  /* 0x0000000000687805 */ /* 0x000fe2000001ff00 */
[----:B------:R-:W-:Y:S01]  /*0b40*/  IMAD.HI.U32 R9, R9, R11, R8 ;  /* 0x0000000b09097227 */ /* 0x000fe200078e0008 */
[----:B------:R-:W-:-:S02]  /*0b50*/  CS2R R106, SRZ ;  /* 0x00000000006a7805 */ /* 0x000fc4000001ff00 */
[----:B------:R-:W-:Y:S02]  /*0b60*/  CS2R R108, SRZ ;  /* 0x00000000006c7805 */ /* 0x000fe4000001ff00 */
[----:B------:R-:W-:Y:S01]  /*0b70*/  IABS R4, R12 ;  /* 0x0000000c00047213 */ /* 0x000fe20000000000 */
[----:B----4-:R-:W-:Y:S01]  /*0b80*/  IMAD.MOV R11, RZ, RZ, -R3 ;  /* 0x000000ffff0b7224 */ /* 0x010fe200078e0a03 */
[----:B------:R-:W-:Y:S01]  /*0b90*/  ISETP.GE.AND P6, PT, R12, RZ, PT ;  /* 0x000000ff0c00720c */ /* 0x000fe20003fc6270 */
[----:B------:R-:W-:Y:S01]  /*0ba0*/  IMAD.HI.U32 R9, R9, R10, RZ ;  /* 0x0000000a09097227 */ /* 0x000fe200078e00ff */
[----:B------:R-:W-:Y:S02]  /*0bb0*/  CS2R R110, SRZ ;  /* 0x00000000006e7805 */ /* 0x000fe4000001ff00 */
[----:B------:R-:W-:Y:S02]  /*0bc0*/  CS2R R112, SRZ ;  /* 0x0000000000707805 */ /* 0x000fe4000001ff00 */
[----:B------:R-:W-:Y:S01]  /*0bd0*/  CS2R R114, SRZ ;  /* 0x0000000000727805 */ /* 0x000fe2000001ff00 */
[----:B------:R-:W-:Y:S01]  /*0be0*/  IMAD.MOV R9, RZ, RZ, -R9 ;  /* 0x000000ffff097224 */ /* 0x000fe200078e0a09 */
[----:B------:R-:W-:-:S02]  /*0bf0*/  CS2R R116, SRZ ;  /* 0x0000000000747805 */ /* 0x000fc4000001ff00 */
[----:B------:R-:W-:Y:S02]  /*0c00*/  CS2R R118, SRZ ;  /* 0x0000000000767805 */ /* 0x000fe4000001ff00 */
[----:B------:R-:W-:Y:S01]  /*0c10*/  CS2R R120, SRZ ;  /* 0x0000000000787805 */ /* 0x000fe2000001ff00 */
[----:B------:R-:W-:Y:S01]  /*0c20*/  IMAD R10, R15, R9, R10 ;  /* 0x000000090f0a7224 */ /* 0x000fe200078e020a */
[----:B------:R-:W-:Y:S01]  /*0c30*/  CS2R R122, SRZ ;  /* 0x00000000007a7805 */ /* 0x000fe2000001ff00 */
[----:B------:R-:W-:Y:S01]  /*0c40*/  IMAD R9, R11, R6, RZ ;  /* 0x000000060b097224 */ /* 0x000fe200078e02ff */
[----:B------:R-:W-:Y:S01]  /*0c50*/  IABS R11, R14 ;  /* 0x0000000e000b7213 */ /* 0x000fe20000000000 */
[----:B------:R-:W-:Y:S01]  /*0c60*/  VIADD R14, R30, 0x70 ;  /* 0x000000701e0e7836 */ /* 0x000fe20000000000 */
[----:B------:R-:W-:Y:S01]  /*0c70*/  ISETP.GT.U32.AND P0, PT, R15, R10, PT ;  /* 0x0000000a0f00720c */ /* 0x000fe20003f04070 */
[----:B------:R-:W-:Y:S01]  /*0c80*/  IMAD.HI.U32 R2, R3, R9, R2 ;  /* 0x0000000903027227 */ /* 0x000fe200078e0002 */
[----:B------:R-:W-:-:S02]  /*0c90*/  CS2R R124, SRZ ;  /* 0x00000000007c7805 */ /* 0x000fc4000001ff00 */
[----:B------:R-:W-:Y:S02]  /*0ca0*/  CS2R R126, SRZ ;  /* 0x00000000007e7805 */ /* 0x000fe4000001ff00 */
[----:B------:R-:W-:Y:S01]  /*0cb0*/  CS2R R128, SRZ ;  /* 0x0000000000807805 */ /* 0x000fe2000001ff00 */
[----:B------:R-:W-:Y:S01]  /*0cc0*/  IMAD.MOV.U32 R9, RZ, RZ, R4 ;  /* 0x000000ffff097224 */ /* 0x000fe200078e0004 */
[----:B------:R-:W-:Y:S01]  /*0cd0*/  CS2R R130, SRZ ;  /* 0x0000000000827805 */ /* 0x000fe2000001ff00 */
[C---:B------:R-:W-:Y:S01]  /*0ce0*/  IMAD.HI.U32 R4, R2.reuse, R11, RZ ;  /* 0x0000000b02047227 */ /* 0x040fe200078e00ff */
[----:B------:R-:W-:Y:S02]  /*0cf0*/  CS2R R132, SRZ ;  /* 0x0000000000847805 */ /* 0x000fe4000001ff00 */
[----:B------:R-:W-:Y:S02]  /*0d00*/  CS2R R134, SRZ ;  /* 0x0000000000867805 */ /* 0x000fe4000001ff00 */
[----:B------:R-:W-:Y:S01]  /*0d10*/  CS2R R136, SRZ ;  /* 0x0000000000887805 */ /* 0x000fe2000001ff00 */
[----:B------:R-:W-:Y:S01]  /*0d20*/  IMAD.HI.U32 R3, R2, R9, RZ ;  /* 0x0000000902037227 */ /* 0x000fe200078e00ff */
[----:B------:R-:W-:-:S02]  /*0d30*/  CS2R R138, SRZ ;  /* 0x00000000008a7805 */ /* 0x000fc4000001ff00 */
[----:B------:R-:W-:Y:S02]  /*0d40*/  CS2R R140, SRZ ;  /* 0x00000000008c7805 */ /* 0x000fe4000001ff00 */
[----:B------:R-:W-:Y:S01]  /*0d50*/  CS2R R142, SRZ ;  /* 0x00000000008e7805 */ /* 0x000fe2000001ff00 */
[----:B------:R-:W-:Y:S01]  /*0d60*/  IMAD.MOV R3, RZ, RZ, -R3 ;  /* 0x000000ffff037224 */ /* 0x000fe200078e0a03 */
[----:B------:R-:W-:Y:S01]  /*0d70*/  CS2R R144, SRZ ;  /* 0x0000000000907805 */ /* 0x000fe2000001ff00 */
[----:B------:R-:W-:Y:S01]  /*0d80*/  @!P0 IMAD.IADD R10, R10, 0x1, -R15 ;  /* 0x000000010a0a8824 */ /* 0x000fe200078e0a0f */
[----:B------:R-:W-:Y:S01]  /*0d90*/  CS2R R146, SRZ ;  /* 0x0000000000927805 */ /* 0x000fe2000001ff00 */
[----:B------:R-:W-:Y:S01]  /*0da0*/  IMAD R3, R6, R3, R9 ;  /* 0x0000000306037224 */ /* 0x000fe200078e0209 */
[----:B------:R-:W-:Y:S01]  /*0db0*/  CS2R R148, SRZ ;  /* 0x0000000000947805 */ /* 0x000fe2000001ff00 */
[----:B------:R-:W-:Y:S01]  /*0dc0*/  IMAD.HI.U32 R8, R2, R13, RZ ;  /* 0x0000000d02087227 */ /* 0x000fe200078e00ff */
[----:B------:R-:W-:-:S02]  /*0dd0*/  ISETP.GT.U32.AND P1, PT, R15, R10, PT ;  /* 0x0000000a0f00720c */ /* 0x000fc40003f24070 */
[----:B------:R-:W-:Y:S02]  /*0de0*/  CS2R R150, SRZ ;  /* 0x0000000000967805 */ /* 0x000fe4000001ff00 */
[C---:B------:R-:W-:Y:S01]  /*0df0*/  ISETP.GT.U32.AND P0, PT, R6.reuse, R3, PT ;  /* 0x000000030600720c */ /* 0x040fe20003f04070 */
[----:B------:R-:W-:Y:S01]  /*0e00*/  IMAD.MOV R4, RZ, RZ, -R4 ;  /* 0x000000ffff047224 */ /* 0x000fe200078e0a04 */
[----:B------:R-:W-:Y:S01]  /*0e10*/  CS2R R56, SRZ ;  /* 0x0000000000387805 */ /* 0x000fe2000001ff00 */
[----:B------:R-:W-:Y:S01]  /*0e20*/  IMAD.MOV R8, RZ, RZ, -R8 ;  /* 0x000000ffff087224 */ /* 0x000fe200078e0a08 */
[----:B------:R-:W-:Y:S01]  /*0e30*/  CS2R R58, SRZ ;  /* 0x00000000003a7805 */ /* 0x000fe2000001ff00 */
[C---:B------:R-:W-:Y:S01]  /*0e40*/  IMAD R9, R6.reuse, R4, R11 ;  /* 0x0000000406097224 */ /* 0x040fe200078e020b */
[----:B------:R-:W-:Y:S01]  /*0e50*/  CS2R R60, SRZ ;  /* 0x00000000003c7805 */ /* 0x000fe2000001ff00 */
[----:B------:R-:W-:Y:S01]  /*0e60*/  IMAD R11, R6, R8, R13 ;  /* 0x00000008060b7224 */ /* 0x000fe200078e020d */
[----:B------:R-:W-:-:S02]  /*0e70*/  IABS R13, R14 ;  /* 0x0000000e000d7213 */ /* 0x000fc40000000000 */
[----:B------:R-:W-:Y:S02]  /*0e80*/  CS2R R62, SRZ ;  /* 0x00000000003e7805 */ /* 0x000fe4000001ff00 */
[----:B------:R-:W-:Y:S01]  /*0e90*/  ISETP.GT.U32.AND P3, PT, R6, R9, PT ;  /* 0x000000090600720c */ /* 0x000fe20003f64070 */
[----:B------:R-:W-:Y:S01]  /*0ea0*/  @!P1 IMAD.IADD R10, R10, 0x1, -R15 ;  /* 0x000000010a0a9824 */ /* 0x000fe200078e0a0f */
[----:B------:R-:W-:Y:S01]  /*0eb0*/  ISETP.GT.U32.AND P4, PT, R6, R11, PT ;  /* 0x0000000b0600720c */ /* 0x000fe20003f84070 */
[----:B------:R-:W-:Y:S01]  /*0ec0*/  @!P0 IMAD.IADD R3, R3, 0x1, -R6 ;  /* 0x0000000103038824 */ /* 0x000fe200078e0a06 */
[----:B------:R-:W-:Y:S01]  /*0ed0*/  IABS R15, R18 ;  /* 0x00000012000f7213 */ /* 0x000fe20000000000 */
[----:B------:R-:W-:Y:S01]  /*0ee0*/  IMAD.HI.U32 R4, R2, R13, RZ ;  /* 0x0000000d02047227 */ /* 0x000fe200078e00ff */
[----:B------:R-:W-:Y:S02]  /*0ef0*/  ISETP.NE.AND P1, PT, R48, RZ, PT ;  /* 0x000000ff3000720c */ /* 0x000fe40003f25270 */
[----:B------:R-:W-:-:S02]  /*0f00*/  CS2R R64, SRZ ;  /* 0x0000000000407805 */ /* 0x000fc4000001ff00 */
[----:B------:R-:W-:Y:S01]  /*0f10*/  ISETP.GT.U32.AND P0, PT, R6, R3, PT ;  /* 0x000000030600720c */ /* 0x000fe20003f04070 */
[----:B------:R-:W-:Y:S01]  /*0f20*/  IMAD.HI.U32 R8, R2, R15, RZ ;  /* 0x0000000f02087227 */ /* 0x000fe200078e00ff */
[----:B------:R-:W-:Y:S02]  /*0f30*/  CS2R R66, SRZ ;  /* 0x0000000000427805 */ /* 0x000fe4000001ff00 */
        /* <DEDUP_REMOVED lines=9> */
[----:B------:R-:W-:-:S02]  /*0fd0*/  CS2R R78, SRZ ;  /* 0x00000000004e7805 */ /* 0x000fc4000001ff00 */
[----:B------:R-:W-:Y:S02]  /*0fe0*/  CS2R R80, SRZ ;  /* 0x0000000000507805 */ /* 0x000fe4000001ff00 */
[----:B------:R-:W-:Y:S01]  /*0ff0*/  CS2R R82, SRZ ;  /* 0x0000000000527805 */ /* 0x000fe2000001ff00 */
[----:B------:R-:W-:Y:S01]  /*1000*/  @!P0 IMAD.IADD R3, R3, 0x1, -R6 ;  /* 0x0000000103038824 */ /* 0x000fe200078e0a06 */
[C---:B------:R-:W-:Y:S01]  /*1010*/  ISETP.GT.U32.AND P0, PT, R6.reuse, R11, PT ;  /* 0x0000000b0600720c */ /* 0x040fe20003f04070 */
[----:B------:R-:W-:Y:S01]  /*1020*/  IMAD.MOV R12, RZ, RZ, -R4 ;  /* 0x000000ffff0c7224 */ /* 0x000fe200078e0a04 */
[----:B------:R-:W-:Y:S01]  /*1030*/  CS2R R84, SRZ ;  /* 0x0000000000547805 */ /* 0x000fe2000001ff00 */
[----:B------:R-:W-:Y:S01]  /*1040*/  @!P3 IMAD.IADD R9, R9, 0x1, -R6 ;  /* 0x000000010909b824 */ /* 0x000fe200078e0a06 */
[----:B------:R-:W-:Y:S01]  /*1050*/  CS2R R86, SRZ ;  /* 0x0000000000567805 */ /* 0x000fe2000001ff00 */
[----:B------:R-:W-:Y:S01]  /*1060*/  IMAD.MOV.U32 R4, RZ, RZ, R10 ;  /* 0x000000ffff047224 */ /* 0x000fe200078e000a */
[----:B------:R-:W-:Y:S01]  /*1070*/  UMOV UR10, 0xfffffffe ;  /* 0xfffffffe000a7882 */ /* 0x000fe20000000000 */
[----:B------:R-:W-:Y:S01]  /*1080*/  IMAD.MOV R10, RZ, RZ, -R8 ;  /* 0x000000ffff0a7224 */ /* 0x000fe200078e0a08 */
[C---:B------:R-:W-:Y:S01]  /*1090*/  ISETP.GT.U32.AND P3, PT, R6.reuse, R9, PT ;  /* 0x000000090600720c */ /* 0x040fe20003f64070 */
[----:B------:R-:W-:Y:S01]  /*10a0*/  IMAD R13, R6, R12, R13 ;  /* 0x0000000c060d7224 */ /* 0x000fe200078e020d */
[----:B------:R-:W-:Y:S01]  /*10b0*/  UMOV UR11, 0x7fffffdf ;  /* 0x7fffffdf000b7882 */ /* 0x000fe20000000000 */
[----:B------:R-:W-:Y:S01]  /*10c0*/  @!P2 IMAD.MOV R4, RZ, RZ, -R4 ;  /* 0x000000ffff04a224 */ /* 0x000fe200078e0a04 */
[----:B------:R-:W-:Y:S01]  /*10d0*/  ISETP.GE.AND P2, PT, R16, RZ, PT ;  /* 0x000000ff1000720c */ /* 0x000fe20003f46270 */
[----:B------:R-:W-:Y:S01]  /*10e0*/  IMAD.MOV.U32 R8, RZ, RZ, R3 ;  /* 0x000000ffff087224 */ /* 0x000fe200078e0003 */
[C---:B------:R-:W-:Y:S01]  /*10f0*/  ISETP.GT.U32.AND P4, PT, R6.reuse, R13, PT ;  /* 0x0000000d0600720c */ /* 0x040fe20003f84070 */
[----:B------:R-:W-:Y:S01]  /*1100*/  IMAD R3, R6, R10, R17 ;  /* 0x0000000a06037224 */ /* 0x000fe200078e0211 */
[----:B------:R-:W-:Y:S01]  /*1110*/  @!P1 LOP3.LUT R4, RZ, R48, RZ, 0x33, !PT ;  /* 0x00000030ff049212 */ /* 0x000fe200078e33ff */
[----:B------:R-:W-:Y:S01]  /*1120*/  VIADD R16, R30, 0x64 ;  /* 0x000000641e107836 */ /* 0x000fe20000000000 */
[----:B------:R-:W-:Y:S01]  /*1130*/  ISETP.GE.AND P1, PT, R14, RZ, PT ;  /* 0x000000ff0e00720c */ /* 0x000fe20003f26270 */
[--C-:B------:R-:W-:Y:S01]  /*1140*/  @!P0 IMAD.IADD R11, R11, 0x1, -R6.reuse ;  /* 0x000000010b0b8824 */ /* 0x100fe200078e0a06 */
[----:B------:R-:W-:Y:S01]  /*1150*/  ISETP.GT.U32.AND P0, PT, R6, R3, PT ;  /* 0x000000030600720c */ /* 0x000fe20003f04070 */
[----:B------:R-:W-:Y:S01]  /*1160*/  @!P3 IMAD.IADD R9, R9, 0x1, -R6 ;  /* 0x000000010909b824 */ /* 0x000fe200078e0a06 */
[----:B------:R-:W-:Y:S01]  /*1170*/  IABS R12, R16 ;  /* 0x00000010000c7213 */ /* 0x000fe20000000000 */
[----:B------:R-:W-:Y:S01]  /*1180*/  VIADD R14, R30, 0x60 ;  /* 0x000000601e0e7836 */ /* 0x000fe20000000000 */
[----:B------:R-:W-:Y:S01]  /*1190*/  ISETP.GE.AND P3, PT, R18, RZ, PT ;  /* 0x000000ff1200720c */ /* 0x000fe20003f66270 */
[----:B------:R-:W-:Y:S01]  /*11a0*/  @!P6 IMAD.MOV R8, RZ, RZ, -R8 ;  /* 0x000000ffff08e224 */ /* 0x000fe200078e0a08 */
[----:B------:R-:W-:Y:S01]  /*11b0*/  ISETP.GT.U32.AND P6, PT, R6, R15, PT ;  /* 0x0000000f0600720c */ /* 0x000fe20003fc4070 */
[----:B------:R-:W-:Y:S01]  /*11c0*/  IMAD.MOV.U32 R17, RZ, RZ, R12 ;  /* 0x000000ffff117224 */ /* 0x000fe200078e000c */
[----:B------:R-:W-:Y:S01]  /*11d0*/  UMOV UR7, 0x80000020 ;  /* 0x8000002000077882 */ /* 0x000fe20000000000 */
[----:B------:R-:W-:Y:S01]  /*11e0*/  @!P4 IMAD.IADD R13, R13, 0x1, -R6 ;  /* 0x000000010d0dc824 */ /* 0x000fe200078e0a06 */
[----:B------:R-:W-:Y:S01]  /*11f0*/  ISETP.GE.AND P4, PT, R19, RZ, PT ;  /* 0x000000ff1300720c */ /* 0x000fe20003f86270 */
[----:B------:R-:W-:Y:S01]  /*1200*/  IMAD.HI.U32 R12, R2, R17, RZ ;  /* 0x00000011020c7227 */ /* 0x000fe200078e00ff */
[----:B------:R-:W-:-:S03]  /*1210*/  IABS R19, R14 ;  /* 0x0000000e00137213 */ /* 0x000fc60000000000 */
[----:B------:R-:W-:Y:S02]  /*1220*/  IMAD.MOV.U32 R10, RZ, RZ, R9 ;  /* 0x000000ffff0a7224 */ /* 0x000fe400078e0009 */
[----:B------:R-:W-:Y:S02]  /*1230*/  @!P0 IMAD.IADD R3, R3, 0x1, -R6 ;  /* 0x0000000103038824 */ /* 0x000fe400078e0a06 */
[----:B------:R-:W-:Y:S02]  /*1240*/  IMAD.MOV R12, RZ, RZ, -R12 ;  /* 0x000000ffff0c7224 */ /* 0x000fe400078e0a0c */
[----:B------:R-:W-:Y:S01]  /*1250*/  @!P5 IMAD.MOV R10, RZ, RZ, -R10 ;  /* 0x000000ffff0ad224 */ /* 0x000fe200078e0a0a */
[C---:B------:R-:W-:Y:S01]  /*1260*/  ISETP.GT.U32.AND P5, PT, R6.reuse, R13, PT ;  /* 0x0000000d0600720c */ /* 0x040fe20003fa4070 */
[C---:B------:R-:W-:Y:S01]  /*1270*/  IMAD R9, R6.reuse, R12, R17 ;  /* 0x0000000c06097224 */ /* 0x040fe200078e0211 */
[----:B------:R-:W-:Y:S01]  /*1280*/  ISETP.GT.U32.AND P0, PT, R6, R3, PT ;  /* 0x000000030600720c */ /* 0x000fe20003f04070 */
[----:B------:R-:W-:-:S04]  /*1290*/  IMAD.HI.U32 R12, R2, R19, RZ ;  /* 0x00000013020c7227 */ /* 0x000fc800078e00ff */
[----:B------:R-:W-:Y:S02]  /*12a0*/  IMAD.MOV R12, RZ, RZ, -R12 ;  /* 0x000000ffff0c7224 */ /* 0x000fe400078e0a0c */
[--C-:B------:R-:W-:Y:S02]  /*12b0*/  @!P6 IMAD.IADD R15, R15, 0x1, -R6.reuse ;  /* 0x000000010f0fe824 */ /* 0x100fe400078e0a06 */
[C---:B------:R-:W-:Y:S02]  /*12c0*/  IMAD R17, R6.reuse, R12, R19 ;  /* 0x0000000c06117224 */ /* 0x040fe400078e0213 */
[--C-:B------:R-:W-:Y:S01]  /*12d0*/  @!P5 IMAD.IADD R13, R13, 0x1, -R6.reuse ;  /* 0x000000010d0dd824 */ /* 0x100fe200078e0a06 */
[----:B------:R-:W-:Y:S01]  /*12e0*/  ISETP.GT.U32.AND P6, PT, R6, R15, PT ;  /* 0x0000000f0600720c */ /* 0x000fe20003fc4070 */
[----:B------:R-:W-:Y:S01]  /*12f0*/  VIADD R18, R30, 0x5c ;  /* 0x0000005c1e127836 */ /* 0x000fe20000000000 */
[C---:B------:R-:W-:Y:S01]  /*1300*/  ISETP.GT.U32.AND P5, PT, R6.reuse, R9, PT ;  /* 0x000000090600720c */ /* 0x040fe20003fa4070 */
[----:B------:R-:W-:Y:S01]  /*1310*/  @!P0 IMAD.IADD R3, R3, 0x1, -R6 ;  /* 0x0000000103038824 */ /* 0x000fe200078e0a06 */
[----:B------:R-:W-:Y:S01]  /*1320*/  ISETP.GT.U32.AND P0, PT, R6, R17, PT ;  /* 0x000000110600720c */ /* 0x000fe20003f04070 */
[----:B------:R-:W-:Y:S01]  /*1330*/  @!P2 IMAD.MOV R11, RZ, RZ, -R11 ;  /* 0x000000ffff0ba224 */ /* 0x000fe200078e0a0b */
[----:B------:R-:W-:Y:S01]  /*1340*/  IABS R21, R18 ;  /* 0x0000001200157213 */ /* 0x000fe20000000000 */
[----:B------:R-:W-:Y:S01]  /*1350*/  @!P1 IMAD.MOV R13, RZ, RZ, -R13 ;  /* 0x000000ffff0d9224 */ /* 0x000fe200078e0a0d */
[----:B------:R-:W-:Y:S01]  /*1360*/  ISETP.GE.AND P2, PT, R16, RZ, PT ;  /* 0x000000ff1000720c */ /* 0x000fe20003f46270 */
[----:B------:R-:W-:Y:S01]  /*1370*/  IMAD R4, R4, UR4, RZ ;  /* 0x0000000404047c24 */ /* 0x000fe2000f8e02ff */
[----:B------:R-:W-:Y:S01]  /*1380*/  ISETP.GE.AND P1, PT, R18, RZ, PT ;  /* 0x000000ff1200720c */ /* 0x000fe20003f26270 */
[----:B------:R-:W-:Y:S01]  /*1390*/  IMAD.HI.U32 R12, R2, R21, RZ ;  /* 0x00000015020c7227 */ /* 0x000fe200078e00ff */
[----:B------:R-:W-:-:S03]  /*13a0*/  ULDC.64 UR4, c[0x0][0x210] ;  /* 0x0000840000047ab9 */ /* 0x000fc60000000a00 */
[--C-:B------:R-:W-:Y:S01]  /*13b0*/  @!P6 IMAD.IADD R15, R15, 0x1, -R6.reuse ;  /* 0x000000010f0fe824 */ /* 0x100fe200078e0a06 */
[----:B------:R-:W-:Y:S01]  /*13c0*/  ISETP.GE.AND P6, PT, R14, RZ, PT ;  /* 0x000000ff0e00720c */ /* 0x000fe20003fc6270 */
[----:B------:R-:W-:Y:S01]  /*13d0*/  @!P5 IMAD.IADD R9, R9, 0x1, -R6 ;  /* 0x000000010909d824 */ /* 0x000fe200078e0a06 */
[----:B------:R-:W-:Y:S01]  /*13e0*/  IABS R14, R22 ;  /* 0x00000016000e7213 */ /* 0x000fe20000000000 */
[----:B------:R-:W-:Y:S02]  /*13f0*/  IMAD.MOV R12, RZ, RZ, -R12 ;  /* 0x000000ffff0c7224 */ /* 0x000fe400078e0a0c */
[----:B------:R-:W-:Y:S01]  /*1400*/  @!P0 IMAD.IADD R17, R17, 0x1, -R6 ;  /* 0x0000000111118824 */ /* 0x000fe200078e0a06 */
[C---:B------:R-:W-:Y:S01]  /*1410*/  ISETP.GT.U32.AND P5, PT, R6.reuse, R9, PT ;  /* 0x000000090600720c */ /* 0x040fe20003fa4070 */
[C---:B------:R-:W-:Y:S02]  /*1420*/  IMAD R19, R6.reuse, R12, R21 ;  /* 0x0000000c06137224 */ /* 0x040fe400078e0215 */
[----:B------:R-:W-:Y:S01]  /*1430*/  IMAD.MOV.U32 R21, RZ, RZ, R14 ;  /* 0x000000ffff157224 */ /* 0x000fe200078e000e */
[----:B------:R-:W-:Y:S01]  /*1440*/  ISETP.GT.U32.AND P0, PT, R6, R17, PT ;  /* 0x000000110600720c */ /* 0x000fe20003f04070 */
[----:B------:R-:W-:-:S04]  /*1450*/  IMAD.HI.U32 R14, R2, R23, RZ ;  /* 0x00000017020e7227 */ /* 0x000fc800078e00ff */
[----:B------:R-:W-:Y:S02]  /*1460*/  IMAD.MOV R14, RZ, RZ, -R14 ;  /* 0x000000ffff0e7224 */ /* 0x000fe400078e0a0e */
[----:B------:R-:W-:-:S04]  /*1470*/  IMAD.HI.U32 R16, R2, R21, RZ ;  /* 0x0000001502107227 */ /* 0x000fc800078e00ff */
[----:B------:R-:W-:Y:S02]  /*1480*/  IMAD.MOV.U32 R12, RZ, RZ, R3 ;  /* 0x000000ffff0c7224 */ /* 0x000fe400078e0003 */
[----:B------:R-:W-:Y:S01]  /*1490*/  @!P3 IMAD.MOV R15, RZ, RZ, -R15 ;  /* 0x000000ffff0fb224 */ /* 0x000fe200078e0a0f */
[C---:B------:R-:W-:Y:S01]  /*14a0*/  ISETP.GT.U32.AND P3, PT, R6.reuse, R19, PT ;  /* 0x000000130600720c */ /* 0x040fe20003f64070 */
[----:B------:R-:W-:Y:S02]  /*14b0*/  IMAD R3, R6, R14, R23 ;  /* 0x0000000e06037224 */ /* 0x000fe400078e0217 */
[----:B------:R-:W-:Y:S02]  /*14c0*/  IMAD.MOV R16, RZ, RZ, -R16 ;  /* 0x000000ffff107224 */ /* 0x000fe400078e0a10 */
[--C-:B------:R-:W-:Y:S01]  /*14d0*/  @!P5 IMAD.IADD R9, R9, 0x1, -R6.reuse ;  /* 0x000000010909d824 */ /* 0x100fe200078e0a06 */
[----:B------:R-:W-:Y:S01]  /*14e0*/  ISETP.GE.AND P5, PT, R22, RZ, PT ;  /* 0x000000ff1600720c */ /* 0x000fe20003fa6270 */
[----:B------:R-:W-:Y:S01]  /*14f0*/  @!P0 IMAD.IADD R17, R17, 0x1, -R6 ;  /* 0x0000000111118824 */ /* 0x000fe200078e0a06 */
[C---:B------:R-:W-:Y:S01]  /*1500*/  ISETP.GT.U32.AND P0, PT, R6.reuse, R3, PT ;  /* 0x000000030600720c */ /* 0x040fe20003f04070 */
[----:B------:R-:W-:-:S02]  /*1510*/  IMAD R21, R6, R16, R21 ;  /* 0x0000001006157224 */ /* 0x000fc400078e0215 */
[----:B------:R-:W-:Y:S02]  /*1520*/  IMAD.MOV.U32 R14, RZ, RZ, R9 ;  /* 0x000000ffff0e7224 */ /* 0x000fe400078e0009 */
[----:B------:R-:W-:Y:S02]  /*1530*/  @!P3 IMAD.IADD R19, R19, 0x1, -R6 ;  /* 0x000000011313b824 */ /* 0x000fe400078e0a06 */
[----:B------:R-:W-:Y:S01]  /*1540*/  @!P2 IMAD.MOV R14, RZ, RZ, -R14 ;  /* 0x000000ffff0ea224 */ /* 0x000fe200078e0a0e */
[----:B------:R-:W-:Y:S01]  /*1550*/  ISETP.GT.U32.AND P2, PT, R6, R21, PT ;  /* 0x000000150600720c */ /* 0x000fe20003f44070 */
[----:B------:R-:W-:Y:S01]  /*1560*/  VIADD R18, R30, 0x50 ;  /* 0x000000501e127836 */ /* 0x000fe20000000000 */
[----:B------:R-:W-:Y:S01]  /*1570*/  ISETP.GT.U32.AND P3, PT, R6, R19, PT ;  /* 0x000000130600720c */ /* 0x000fe20003f64070 */
[----:B------:R-:W-:Y:S01]  /*1580*/  @!P4 IMAD.MOV R12, RZ, RZ, -R12 ;  /* 0x000000ffff0cc224 */ /* 0x000fe200078e0a0c */
[----:B------:R-:W-:Y:S01]  /*1590*/  ISETP.GE.AND P4, PT, R20, RZ, PT ;  /* 0x000000ff1400720c */ /* 0x000fe20003f86270 */
[----:B------:R-:W-:Y:S01]  /*15a0*/  @!P0 IMAD.IADD R3, R3, 0x1, -R6 ;  /* 0x0000000103038824 */ /* 0x000fe200078e0a06 */
[----:B------:R-:W-:Y:S01]  /*15b0*/  IABS R23, R18 ;  /* 0x0000001200177213 */ /* 0x000fe20000000000 */
[----:B------:R-:W-:-:S02]  /*15c0*/  VIADD R16, R30, 0x4c ;  /* 0x0000004c1e107836 */ /* 0x000fc40000000000 */
[----:B------:R-:W-:Y:S01]  /*15d0*/  VIADD R20, R30, 0x48 ;  /* 0x000000481e147836 */ /* 0x000fe20000000000 */
[----:B------:R-:W-:Y:S01]  /*15e0*/  ISETP.GT.U32.AND P0, PT, R6, R3, PT ;  /* 0x000000030600720c */ /* 0x000fe20003f04070 */
[----:B------:R-:W-:Y:S01]  /*15f0*/  IMAD.HI.U32 R9, R2, R23, RZ ;  /* 0x0000001702097227 */ /* 0x000fe200078e00ff */
[----:B------:R-:W-:Y:S02]  /*1600*/  IABS R25, R16 ;  /* 0x0000001000197213 */ /* 0x000fe40000000000 */
[----:B------:R-:W-:Y:S01]  /*1610*/  IABS R27, R20 ;  /* 0x00000014001b7213 */ /* 0x000fe20000000000 */
[--C-:B------:R-:W-:Y:S02]  /*1620*/  @!P2 IMAD.IADD R21, R21, 0x1, -R6.reuse ;  /* 0x000000011515a824 */ /* 0x100fe400078e0a06 */
[----:B------:R-:W-:Y:S02]  /*1630*/  IMAD.MOV R9, RZ, RZ, -R9 ;  /* 0x000000ffff097224 */ /* 0x000fe400078e0a09 */
[----:B------:R-:W-:Y:S01]  /*1640*/  @!P3 IMAD.IADD R19, R19, 0x1, -R6 ;  /* 0x000000011313b824 */ /* 0x000fe200078e0a06 */
[----:B------:R-:W-:Y:S01]  /*1650*/  ISETP.GT.U32.AND P2, PT, R6, R21, PT ;  /* 0x000000150600720c */ /* 0x000fe20003f44070 */
[----:B------:R-:W-:Y:S01]  /*1660*/  @!P6 IMAD.MOV R17, RZ, RZ, -R17 ;  /* 0x000000ffff11e224 */ /* 0x000fe200078e0a11 */
[----:B------:R-:W-:Y:S01]  /*1670*/  ISETP.GE.AND P3, PT, R16, RZ, PT ;  /* 0x000000ff1000720c */ /* 0x000fe20003f66270 */
[----:B------:R-:W-:Y:S01]  /*1680*/  IMAD R9, R6, R9, R23 ;  /* 0x0000000906097224 */ /* 0x000fe200078e0217 */
[----:B------:R-:W-:Y:S01]  /*1690*/  ISETP.GE.AND P6, PT, R18, RZ, PT ;  /* 0x000000ff1200720c */ /* 0x000fe20003fc6270 */
[----:B------:R-:W-:-:S04]  /*16a0*/  IMAD.HI.U32 R16, R2, R25, RZ ;  /* 0x0000001902107227 */ /* 0x000fc800078e00ff */
[----:B------:R-:W-:-:S04]  /*16b0*/  IMAD.HI.U32 R18, R2, R27, RZ ;  /* 0x0000001b02127227 */ /* 0x000fc800078e00ff */
[----:B------:R-:W-:Y:S01]  /*16c0*/  @!P0 IMAD.IADD R3, R3, 0x1, -R6 ;  /* 0x0000000103038824 */ /* 0x000fe200078e0a06 */
[C---:B------:R-:W-:Y:S01]  /*16d0*/  ISETP.GT.U32.AND P0, PT, R6.reuse, R9, PT ;  /* 0x000000090600720c */ /* 0x040fe20003f04070 */
[----:B------:R-:W-:Y:S02]  /*16e0*/  IMAD.MOV R16, RZ, RZ, -R16 ;  /* 0x000000ffff107224 */ /* 0x000fe400078e0a10 */
[----:B------:R-:W-:Y:S02]  /*16f0*/  IMAD.MOV R18, RZ, RZ, -R18 ;  /* 0x000000ffff127224 */ /* 0x000fe400078e0a12 */
[C---:B------:R-:W-:Y:S02]  /*1700*/  IMAD R23, R6.reuse, R16, R25 ;  /* 0x0000001006177224 */ /* 0x040fe400078e0219 */
[----:B------:R-:W-:Y:S02]  /*1710*/  IMAD R25, R6, R18, R27 ;  /* 0x0000001206197224 */ /* 0x000fe400078e021b */
[----:B------:R-:W-:-:S02]  /*1720*/  IMAD.MOV.U32 R16, RZ, RZ, R3 ;  /* 0x000000ffff107224 */ /* 0x000fc400078e0003 */
[----:B------:R-:W-:Y:S02]  /*1730*/  @!P2 IMAD.IADD R21, R21, 0x1, -R6 ;  /* 0x000000011515a824 */ /* 0x000fe400078e0a06 */
[----:B------:R-:W-:Y:S01]  /*1740*/  @!P4 IMAD.MOV R16, RZ, RZ, -R16 ;  /* 0x000000ffff10c224 */ /* 0x000fe200078e0a10 */
[C---:B------:R-:W-:Y:S01]  /*1750*/  ISETP.GT.U32.AND P4, PT, R6.reuse, R23, PT ;  /* 0x000000170600720c */ /* 0x040fe20003f84070 */
[----:B------:R-:W-:Y:S01]  /*1760*/  @!P5 IMAD.MOV R21, RZ, RZ, -R21 ;  /* 0x000000ffff15d224 */ /* 0x000fe200078e0a15 */
[----:B------:R-:W-:Y:S01]  /*1770*/  ISETP.GT.U32.AND P5, PT, R6, R25, PT ;  /* 0x000000190600720c */ /* 0x000fe20003fa4070 */
[----:B------:R-:W-:Y:S02]  /*1780*/  @!P0 IMAD.IADD R9, R9, 0x1, -R6 ;  /* 0x0000000109098824 */ /* 0x000fe400078e0a06 */
[C---:B------:R-:W-:Y:S02]  /*1790*/  VIADD R22, R30.reuse, 0x40 ;  /* 0x000000401e167836 */ /* 0x040fe40000000000 */
[----:B------:R-:W-:Y:S01]  /*17a0*/  VIADD R3, R30, 0x44 ;  /* 0x000000441e037836 */ /* 0x000fe20000000000 */
[----:B------:R-:W-:Y:S01]  /*17b0*/  ISETP.GT.U32.AND P0, PT, R6, R9, PT ;  /* 0x000000090600720c */ /* 0x000fe20003f04070 */
[----:B------:R-:W-:Y:S01]  /*17c0*/  @!P1 IMAD.MOV R19, RZ, RZ, -R19 ;  /* 0x000000ffff139224 */ /* 0x000fe200078e0a13 */
[----:B------:R-:W-:-:S02]  /*17d0*/  IABS R29, R22 ;  /* 0x00000016001d7213 */ /* 0x000fc40000000000 */
[----:B------:R-:W-:Y:S01]  /*17e0*/  IABS R27, R3 ;  /* 0x00000003001b7213 */ /* 0x000fe20000000000 */
[--C-:B------:R-:W-:Y:S01]  /*17f0*/  @!P4 IMAD.IADD R23, R23, 0x1, -R6.reuse ;  /* 0x000000011717c824 */ /* 0x100fe200078e0a06 */
[----:B------:R-:W-:Y:S01]  /*1800*/  ISETP.GE.AND P1, PT, R20, RZ, PT ;  /* 0x000000ff1400720c */ /* 0x000fe20003f26270 */
[----:B------:R-:W-:Y:S01]  /*1810*/  @!P5 IMAD.IADD R25, R25, 0x1, -R6 ;  /* 0x000000011919d824 */ /* 0x000fe200078e0a06 */
[----:B------:R-:W-:Y:S01]  /*1820*/  ISETP.GE.AND P2, PT, R3, RZ, PT ;  /* 0x000000ff0300720c */ /* 0x000fe20003f46270 */
[----:B------:R-:W-:Y:S01]  /*1830*/  IMAD.HI.U32 R18, R2, R29, RZ ;  /* 0x0000001d02127227 */ /* 0x000fe200078e00ff */
[C---:B------:R-:W-:Y:S02]  /*1840*/  ISETP.GT.U32.AND P4, PT, R6.reuse, R23, PT ;  /* 0x000000170600720c */ /* 0x040fe40003f84070 */
[----:B------:R-:W-:Y:S01]  /*1850*/  ISETP.GT.U32.AND P5, PT, R6, R25, PT ;  /* 0x000000190600720c */ /* 0x000fe20003fa4070 */
[----:B------:R-:W-:Y:S02]  /*1860*/  IMAD.MOV R20, RZ, RZ, -R18 ;  /* 0x000000ffff147224 */ /* 0x000fe400078e0a12 */
[----:B------:R-:W-:-:S04]  /*1870*/  IMAD.HI.U32 R3, R2, R27, RZ ;  /* 0x0000001b02037227 */ /* 0x000fc800078e00ff */
[----:B------:R-:W-:-:S04]  /*1880*/  IMAD.HI.U32 R18, R2, R31, RZ ;  /* 0x0000001f02127227 */ /* 0x000fc800078e00ff */
[----:B------:R-:W-:Y:S01]  /*1890*/  @!P0 IMAD.IADD R9, R9, 0x1, -R6 ;  /* 0x0000000109098824 */ /* 0x000fe200078e0a06 */
[----:B------:R-:W-:Y:S01]  /*18a0*/  ISETP.GE.AND P0, PT, R22, RZ, PT ;  /* 0x000000ff1600720c */ /* 0x000fe20003f06270 */
[----:B------:R-:W-:Y:S02]  /*18b0*/  IMAD.MOV R3, RZ, RZ, -R3 ;  /* 0x000000ffff037224 */ /* 0x000fe400078e0a03 */
[----:B------:R-:W-:Y:S02]  /*18c0*/  IMAD.MOV R22, RZ, RZ, -R18 ;  /* 0x000000ffff167224 */ /* 0x000fe400078e0a12 */
[----:B------:R-:W-:Y:S02]  /*18d0*/  IMAD.MOV.U32 R18, RZ, RZ, R9 ;  /* 0x000000ffff127224 */ /* 0x000fe400078e0009 */
[C---:B------:R-:W-:Y:S02]  /*18e0*/  IMAD R3, R6.reuse, R3, R27 ;  /* 0x0000000306037224 */ /* 0x040fe400078e021b */
[C---:B------:R-:W-:Y:S01]  /*18f0*/  IMAD R9, R6.reuse, R22, R31 ;  /* 0x0000001606097224 */ /* 0x040fe200078e021f */
[----:B------:R-:W-:Y:S01]  /*1900*/  IABS R31, R28 ;  /* 0x0000001c001f7213 */ /* 0x000fe20000000000 */
[--C-:B------:R-:W-:Y:S01]  /*1910*/  @!P4 IMAD.IADD R23, R23, 0x1, -R6.reuse ;  /* 0x000000011717c824 */ /* 0x100fe200078e0a06 */
[C---:B------:R-:W-:Y:S01]  /*1920*/  ISETP.GT.U32.AND P4, PT, R6.reuse, R3, PT ;  /* 0x000000030600720c */ /* 0x040fe20003f84070 */
[----:B------:R-:W-:Y:S01]  /*1930*/  @!P5 IMAD.IADD R25, R25, 0x1, -R6 ;  /* 0x000000011919d824 */ /* 0x000fe200078e0a06 */
[C---:B------:R-:W-:Y:S01]  /*1940*/  ISETP.GT.U32.AND P5, PT, R6.reuse, R9, PT ;  /* 0x000000090600720c */ /* 0x040fe20003fa4070 */
[----:B------:R-:W-:-:S02]  /*1950*/  IMAD R27, R6, R20, R29 ;  /* 0x00000014061b7224 */ /* 0x000fc400078e021d */
[----:B------:R-:W-:-:S04]  /*1960*/  IMAD.HI.U32 R20, R2, R33, RZ ;  /* 0x0000002102147227 */ /* 0x000fc800078e00ff */
[----:B------:R-:W-:Y:S02]  /*1970*/  IMAD.MOV R20, RZ, RZ, -R20 ;  /* 0x000000ffff147224 */ /* 0x000fe400078e0a14 */
[----:B------:R-:W-:Y:S02]  /*1980*/  @!P1 IMAD.MOV R25, RZ, RZ, -R25 ;  /* 0x000000ffff199224 */ /* 0x000fe400078e0a19 */
[C---:B------:R-:W-:Y:S01]  /*1990*/  IMAD R29, R6.reuse, R20, R33 ;  /* 0x00000014061d7224 */ /* 0x040fe200078e0221 */
[----:B------:R-:W-:Y:S01]  /*19a0*/  IABS R33, R32 ;  /* 0x0000002000217213 */ /* 0x000fe20000000000 */
[--C-:B------:R-:W-:Y:S02]  /*19b0*/  @!P4 IMAD.IADD R3, R3, 0x1, -R6.reuse ;  /* 0x000000010303c824 */ /* 0x100fe400078e0a06 */
[----:B------:R-:W-:Y:S01]  /*19c0*/  @!P5 IMAD.IADD R9, R9, 0x1, -R6 ;  /* 0x000000010909d824 */ /* 0x000fe200078e0a06 */
[----:B------:R-:W-:Y:S01]  /*19d0*/  ISETP.GT.U32.AND P1, PT, R6, R29, PT ;  /* 0x0000001d0600720c */ /* 0x000fe20003f24070 */
[----:B------:R-:W-:Y:S01]  /*19e0*/  IMAD.HI.U32 R20, R2, R31, RZ ;  /* 0x0000001f02147227 */ /* 0x000fe200078e00ff */
[----:B------:R-:W-:-:S02]  /*19f0*/  ISETP.GT.U32.AND P4, PT, R6, R3, PT ;  /* 0x000000030600720c */ /* 0x000fc40003f84070 */
[----:B------:R-:W-:Y:S01]  /*1a00*/  ISETP.GT.U32.AND P5, PT, R6, R9, PT ;  /* 0x000000090600720c */ /* 0x000fe20003fa4070 */
[----:B------:R-:W-:-:S04]  /*1a10*/  IMAD.HI.U32 R22, R2, R33, RZ ;  /* 0x0000002102167227 */ /* 0x000fc800078e00ff */
[----:B------:R-:W-:Y:S02]  /*1a20*/  IMAD.MOV R20, RZ, RZ, -R20 ;  /* 0x000000ffff147224 */ /* 0x000fe400078e0a14 */
[----:B------:R-:W-:Y:S02]  /*1a30*/  IMAD.MOV R22, RZ, RZ, -R22 ;  /* 0x000000ffff167224 */ /* 0x000fe400078e0a16 */
[----:B------:R-:W-:Y:S02]  /*1a40*/  IMAD R31, R6, R20, R31 ;  /* 0x00000014061f7224 */ /* 0x000fe400078e021f */
[----:B------:R-:W-:Y:S01]  /*1a50*/  @!P3 IMAD.MOV R23, RZ, RZ, -R23 ;  /* 0x000000ffff17b224 */ /* 0x000fe200078e0a17 */
[----:B------:R-:W-:Y:S01]  /*1a60*/  ISETP.GE.AND P3, PT, R24, RZ, PT ;  /* 0x000000ff1800720c */ /* 0x000fe20003f66270 */
[C---:B------:R-:W-:Y:S02]  /*1a70*/  IMAD R33, R6.reuse, R22, R33 ;  /* 0x0000001606217224 */ /* 0x040fe400078e0221 */
[----:B------:R-:W-:Y:S01]  /*1a80*/  @!P1 IMAD.IADD R29, R29, 0x1, -R6 ;  /* 0x000000011d1d9824 */ /* 0x000fe200078e0a06 */
[----:B------:R-:W-:Y:S01]  /*1a90*/  ISETP.GT.U32.AND P1, PT, R6, R31, PT ;  /* 0x0000001f0600720c */ /* 0x000fe20003f24070 */
[----:B------:R-:W-:-:S04]  /*1aa0*/  IMAD.HI.U32 R24, R2, R35, RZ ;  /* 0x0000002302187227 */ /* 0x000fc800078e00ff */
[----:B------:R-:W-:Y:S01]  /*1ab0*/  @!P6 IMAD.MOV R18, RZ, RZ, -R18 ;  /* 0x000000ffff12e224 */ /* 0x000fe200078e0a12 */
[----:B------:R-:W-:Y:S01]  /*1ac0*/  ISETP.GT.U32.AND P6, PT, R6, R27, PT ;  /* 0x0000001b0600720c */ /* 0x000fe20003fc4070 */
[--C-:B------:R-:W-:Y:S01]  /*1ad0*/  @!P4 IMAD.IADD R3, R3, 0x1, -R6.reuse ;  /* 0x000000010303c824 */ /* 0x100fe200078e0a06 */
[----:B------:R-:W-:Y:S01]  /*1ae0*/  ISETP.GE.AND P4, PT, R26, RZ, PT ;  /* 0x000000ff1a00720c */ /* 0x000fe20003f86270 */
[----:B------:R-:W-:Y:S01]  /*1af0*/  @!P5 IMAD.IADD R9, R9, 0x1, -R6 ;  /* 0x000000010909d824 */ /* 0x000fe200078e0a06 */
[C---:B------:R-:W-:Y:S01]  /*1b00*/  ISETP.GT.U32.AND P5, PT, R6.reuse, R33, PT ;  /* 0x000000210600720c */ /* 0x040fe20003fa4070 */
[----:B------:R-:W-:Y:S02]  /*1b10*/  IMAD.MOV R24, RZ, RZ, -R24 ;  /* 0x000000ffff187224 */ /* 0x000fe400078e0a18 */
[----:B------:R-:W-:Y:S02]  /*1b20*/  IMAD.MOV.U32 R20, RZ, RZ, R3 ;  /* 0x000000ffff147224 */ /* 0x000fe400078e0003 */
[----:B------:R-:W-:-:S02]  /*1b30*/  IMAD R3, R6, R24, R35 ;  /* 0x0000001806037224 */ /* 0x000fc400078e0223 */
[----:B------:R-:W-:Y:S02]  /*1b40*/  VIADD R24, R30, 0x28 ;  /* 0x000000281e187836 */ /* 0x000fe40000000000 */
[--C-:B------:R-:W-:Y:S02]  /*1b50*/  @!P1 IMAD.IADD R31, R31, 0x1, -R6.reuse ;  /* 0x000000011f1f9824 */ /* 0x100fe400078e0a06 */
[--C-:B------:R-:W-:Y:S01]  /*1b60*/  @!P6 IMAD.IADD R27, R27, 0x1, -R6.reuse ;  /* 0x000000011b1be824 */ /* 0x100fe200078e0a06 */
[----:B------:R-:W-:Y:S01]  /*1b70*/  IABS R35, R24 ;  /* 0x0000001800237213 */ /* 0x000fe20000000000 */
[----:B------:R-:W-:Y:S01]  /*1b80*/  @!P5 IMAD.IADD R33, R33, 0x1, -R6 ;  /* 0x000000012121d824 */ /* 0x000fe200078e0a06 */
[C---:B------:R-:W-:Y:S01]  /*1b90*/  ISETP.GT.U32.AND P5, PT, R6.reuse, R31, PT ;  /* 0x0000001f0600720c */ /* 0x040fe20003fa4070 */
[----:B------:R-:W-:Y:S01]  /*1ba0*/  IMAD.MOV.U32 R22, RZ, RZ, R9 ;  /* 0x000000ffff167224 */ /* 0x000fe200078e0009 */
[C---:B------:R-:W-:Y:S01]  /*1bb0*/  ISETP.GT.U32.AND P6, PT, R6.reuse, R27, PT ;  /* 0x0000001b0600720c */ /* 0x040fe20003fc4070 */
[----:B------:R-:W-:Y:S01]  /*1bc0*/  @!P2 IMAD.MOV R20, RZ, RZ, -R20 ;  /* 0x000000ffff14a224 */ /* 0x000fe200078e0a14 */
[----:B------:R-:W-:Y:S01]  /*1bd0*/  ISETP.GT.U32.AND P2, PT, R6, R29, PT ;  /* 0x0000001d0600720c */ /* 0x000fe20003f44070 */
[----:B------:R-:W-:Y:S01]  /*1be0*/  IMAD.HI.U32 R9, R2, R35, RZ ;  /* 0x0000002302097227 */ /* 0x000fe200078e00ff */
[----:B------:R-:W-:-:S03]  /*1bf0*/  ISETP.GE.AND P1, PT, R24, RZ, PT ;  /* 0x000000ff1800720c */ /* 0x000fc60003f26270 */
[----:B------:R-:W-:Y:S02]  /*1c00*/  IMAD.MOV R9, RZ, RZ, -R9 ;  /* 0x000000ffff097224 */ /* 0x000fe400078e0a09 */
[----:B------:R-:W-:Y:S02]  /*1c10*/  VIADD R26, R30, 0x24 ;  /* 0x000000241e1a7836 */ /* 0x000fe40000000000 */
[C---:B------:R-:W-:Y:S02]  /*1c20*/  IMAD R9, R6.reuse, R9, R35 ;  /* 0x0000000906097224 */ /* 0x040fe400078e0223 */
[--C-:B------:R-:W-:Y:S01]  /*1c30*/  @!P5 IMAD.IADD R31, R31, 0x1, -R6.reuse ;  /* 0x000000011f1fd824 */ /* 0x100fe200078e0a06 */
[----:B------:R-:W-:Y:S01]  /*1c40*/  IABS R37, R26 ;  /* 0x0000001a00257213 */ /* 0x000fe20000000000 */
[--C-:B------:R-:W-:Y:S01]  /*1c50*/  @!P2 IMAD.IADD R29, R29, 0x1, -R6.reuse ;  /* 0x000000011d1da824 */ /* 0x100fe200078e0a06 */
[----:B------:R-:W-:Y:S01]  /*1c60*/  ISETP.GT.U32.AND P5, PT, R6, R9, PT ;  /* 0x000000090600720c */ /* 0x000fe20003fa4070 */
[----:B------:R-:W-:Y:S01]  /*1c70*/  @!P6 IMAD.IADD R27, R27, 0x1, -R6 ;  /* 0x000000011b1be824 */ /* 0x000fe200078e0a06 */
[----:B------:R-:W-:Y:S01]  /*1c80*/  ISETP.GE.AND P2, PT, R34, RZ, PT ;  /* 0x000000ff2200720c */ /* 0x000fe20003f46270 */
[----:B------:R-:W-:Y:S01]  /*1c90*/  @!P3 IMAD.MOV R22, RZ, RZ, -R22 ;  /* 0x000000ffff16b224 */ /* 0x000fe200078e0a16 */
[----:B------:R-:W-:Y:S01]  /*1ca0*/  ISETP.GT.U32.AND P3, PT, R6, R3, PT ;  /* 0x000000030600720c */ /* 0x000fe20003f64070 */
[----:B------:R-:W-:Y:S01]  /*1cb0*/  IMAD.HI.U32 R24, R2, R37, RZ ;  /* 0x0000002502187227 */ /* 0x000fe200078e00ff */
[----:B------:R-:W-:-:S03]  /*1cc0*/  ISETP.GE.AND P6, PT, R28, RZ, PT ;  /* 0x000000ff1c00720c */ /* 0x000fc60003fc6270 */
[----:B------:R-:W-:Y:S01]  /*1cd0*/  @!P4 IMAD.MOV R29, RZ, RZ, -R29 ;  /* 0x000000ffff1dc224 */ /* 0x000fe200078e0a1d */
[----:B------:R-:W-:Y:S01]  /*1ce0*/  ISETP.GT.U32.AND P4, PT, R6, R33, PT ;  /* 0x000000210600720c */ /* 0x000fe20003f84070 */
[----:B------:R-:W-:Y:S01]  /*1cf0*/  @!P0 IMAD.MOV R27, RZ, RZ, -R27 ;  /* 0x000000ffff1b8224 */ /* 0x000fe200078e0a1b */
[----:B------:R-:W-:Y:S01]  /*1d00*/  ISETP.GE.AND P0, PT, R32, RZ, PT ;  /* 0x000000ff2000720c */ /* 0x000fe20003f06270 */
[----:B------:R-:W-:Y:S02]  /*1d10*/  VIADD R32, R30, 0x20 ;  /* 0x000000201e207836 */ /* 0x000fe40000000000 */
[----:B------:R-:W-:Y:S02]  /*1d20*/  IMAD.MOV R24, RZ, RZ, -R24 ;  /* 0x000000ffff187224 */ /* 0x000fe400078e0a18 */
[--C-:B------:R-:W-:Y:S02]  /*1d30*/  @!P5 IMAD.IADD R9, R9, 0x1, -R6.reuse ;  /* 0x000000010909d824 */ /* 0x100fe400078e0a06 */
[C---:B------:R-:W-:Y:S01]  /*1d40*/  IMAD R35, R6.reuse, R24, R37 ;  /* 0x0000001806237224 */ /* 0x040fe200078e0225 */
[----:B------:R-:W-:Y:S01]  /*1d50*/  IABS R37, R32 ;  /* 0x0000002000257213 */ /* 0x000fe20000000000 */
[--C-:B------:R-:W-:Y:S01]  /*1d60*/  @!P3 IMAD.IADD R3, R3, 0x1, -R6.reuse ;  /* 0x000000010303b824 */ /* 0x100fe200078e0a06 */
[C---:B------:R-:W-:Y:S01]  /*1d70*/  ISETP.GT.U32.AND P5, PT, R6.reuse, R9, PT ;  /* 0x000000090600720c */ /* 0x040fe20003fa4070 */
[----:B------:R-:W-:Y:S01]  /*1d80*/  @!P4 IMAD.IADD R33, R33, 0x1, -R6 ;  /* 0x000000012121c824 */ /* 0x000fe200078e0a06 */
[----:B------:R-:W-:Y:S01]  /*1d90*/  ISETP.GT.U32.AND P4, PT, R6, R35, PT ;  /* 0x000000230600720c */ /* 0x000fe20003f84070 */
[----:B------:R-:W-:Y:S01]  /*1da0*/  IMAD.HI.U32 R24, R2, R37, RZ ;  /* 0x0000002502187227 */ /* 0x000fe200078e00ff */
[----:B------:R-:W-:-:S03]  /*1db0*/  ISETP.GT.U32.AND P3, PT, R6, R3, PT ;  /* 0x000000030600720c */ /* 0x000fc60003f64070 */
[----:B------:R-:W-:Y:S02]  /*1dc0*/  IMAD.MOV R24, RZ, RZ, -R24 ;  /* 0x000000ffff187224 */ /* 0x000fe400078e0a18 */
[----:B------:R-:W-:Y:S02]  /*1dd0*/  VIADD R34, R30, 0x1c ;  /* 0x0000001c1e227836 */ /* 0x000fe40000000000 */
[----:B------:R-:W-:Y:S02]  /*1de0*/  IMAD R37, R6, R24, R37 ;  /* 0x0000001806257224 */ /* 0x000fe400078e0225 */
[----:B------:R-:W-:Y:S01]  /*1df0*/  @!P5 IMAD.IADD R9, R9, 0x1, -R6 ;  /* 0x000000010909d824 */ /* 0x000fe200078e0a06 */
[----:B------:R-:W-:Y:S01]  /*1e00*/  IABS R39, R34 ;  /* 0x0000002200277213 */ /* 0x000fe20000000000 */
[----:B------:R-:W-:Y:S01]  /*1e10*/  IMAD.HI.U32 R28, R2, R41, RZ ;  /* 0x00000029021c7227 */ /* 0x000fe200078e00ff */
[----:B------:R-:W-:-:S03]  /*1e20*/  ISETP.GT.U32.AND P5, PT, R6, R37, PT ;  /* 0x000000250600720c */ /* 0x000fc60003fa4070 */
[--C-:B------:R-:W-:Y:S02]  /*1e30*/  @!P4 IMAD.IADD R35, R35, 0x1, -R6.reuse ;  /* 0x000000012323c824 */ /* 0x100fe400078e0a06 */
[----:B------:R-:W-:Y:S01]  /*1e40*/  @!P3 IMAD.IADD R3, R3, 0x1, -R6 ;  /* 0x000000010303b824 */ /* 0x000fe200078e0a06 */
[----:B------:R-:W-:Y:S01]  /*1e50*/  ISETP.GE.AND P3, PT, R26, RZ, PT ;  /* 0x000000ff1a00720c */ /* 0x000fe20003f66270 */
[----:B------:R-:W-:Y:S01]  /*1e60*/  IMAD.MOV R28, RZ, RZ, -R28 ;  /* 0x000000ffff1c7224 */ /* 0x000fe200078e0a1c */
[----:B------:R-:W-:Y:S01]  /*1e70*/  ISETP.GT.U32.AND P4, PT, R6, R35, PT ;  /* 0x000000230600720c */ /* 0x000fe20003f84070 */
[----:B------:R-:W-:-:S04]  /*1e80*/  IMAD.HI.U32 R24, R2, R43, RZ ;  /* 0x0000002b02187227 */ /* 0x000fc800078e00ff */
[----:B------:R-:W-:-:S04]  /*1e90*/  IMAD.HI.U32 R26, R2, R39, RZ ;  /* 0x00000027021a7227 */ /* 0x000fc800078e00ff */
[C---:B------:R-:W-:Y:S02]  /*1ea0*/  IMAD R41, R6.reuse, R28, R41 ;  /* 0x0000001c06297224 */ /* 0x040fe400078e0229 */
[----:B------:R-:W-:Y:S02]  /*1eb0*/  IMAD.MOV R24, RZ, RZ, -R24 ;  /* 0x000000ffff187224 */ /* 0x000fe400078e0a18 */
[----:B------:R-:W-:Y:S02]  /*1ec0*/  IMAD.MOV R26, RZ, RZ, -R26 ;  /* 0x000000ffff1a7224 */ /* 0x000fe400078e0a1a */
[----:B------:R-:W-:Y:S01]  /*1ed0*/  @!P5 IMAD.IADD R37, R37, 0x1, -R6 ;  /* 0x000000012525d824 */ /* 0x000fe200078e0a06 */
[C---:B------:R-:W-:Y:S01]  /*1ee0*/  ISETP.GT.U32.AND P5, PT, R6.reuse, R41, PT ;  /* 0x000000290600720c */ /* 0x040fe20003fa4070 */
[C---:B------:R-:W-:Y:S02]  /*1ef0*/  IMAD R43, R6.reuse, R24, R43 ;  /* 0x00000018062b7224 */ /* 0x040fe400078e022b */
[----:B------:R-:W-:-:S02]  /*1f00*/  IMAD R39, R6, R26, R39 ;  /* 0x0000001a06277224 */ /* 0x000fc400078e0227 */
[----:B------:R-:W-:-:S04]  /*1f10*/  IMAD.HI.U32 R24, R2, R45, RZ ;  /* 0x0000002d02187227 */ /* 0x000fc800078e00ff */
[----:B------:R-:W-:Y:S01]  /*1f20*/  @!P4 IMAD.IADD R35, R35, 0x1, -R6 ;  /* 0x000000012323c824 */ /* 0x000fe200078e0a06 */
[C---:B------:R-:W-:Y:S01]  /*1f30*/  ISETP.GT.U32.AND P4, PT, R6.reuse, R39, PT ;  /* 0x000000270600720c */ /* 0x040fe20003f84070 */
[----:B------:R-:W-:Y:S02]  /*1f40*/  IMAD.MOV R24, RZ, RZ, -R24 ;  /* 0x000000ffff187224 */ /* 0x000fe400078e0a18 */
[----:B------:R-:W-:Y:S02]  /*1f50*/  @!P5 IMAD.IADD R41, R41, 0x1, -R6 ;  /* 0x000000012929d824 */ /* 0x000fe400078e0a06 */
[----:B------:R-:W-:Y:S02]  /*1f60*/  IMAD R45, R6, R24, R45 ;  /* 0x00000018062d7224 */ /* 0x000fe400078e022d */
[----:B------:R-:W-:-:S03]  /*1f70*/  IMAD.HI.U32 R26, R2, R51, RZ ;  /* 0x00000033021a7227 */ /* 0x000fc600078e00ff */
[C---:B------:R-:W-:Y:S01]  /*1f80*/  ISETP.GT.U32.AND P5, PT, R6.reuse, R45, PT ;  /* 0x0000002d0600720c */ /* 0x040fe20003fa4070 */
[----:B------:R-:W-:Y:S02]  /*1f90*/  IMAD.MOV R26, RZ, RZ, -R26 ;  /* 0x000000ffff1a7224 */ /* 0x000fe400078e0a1a */
[----:B------:R-:W-:Y:S01]  /*1fa0*/  @!P4 IMAD.IADD R39, R39, 0x1, -R6 ;  /* 0x000000012727c824 */ /* 0x000fe200078e0a06 */
[C---:B------:R-:W-:Y:S01]  /*1fb0*/  ISETP.GT.U32.AND P4, PT, R6.reuse, R43, PT ;  /* 0x0000002b0600720c */ /* 0x040fe20003f84070 */
[C---:B------:R-:W-:Y:S02]  /*1fc0*/  IMAD R51, R6.reuse, R26, R51 ;  /* 0x0000001a06337224 */ /* 0x040fe400078e0233 */
[----:B------:R-:W-:Y:S01]  /*1fd0*/  @!P0 IMAD.MOV R33, RZ, RZ, -R33 ;  /* 0x000000ffff218224 */ /* 0x000fe200078e0a21 */
[----:B------:R-:W-:Y:S01]  /*1fe0*/  ISETP.GT.U32.AND P0, PT, R6, R39, PT ;  /* 0x000000270600720c */ /* 0x000fe20003f04070 */
[----:B------:R-:W-:Y:S01]  /*1ff0*/  IMAD.MOV.U32 R26, RZ, RZ, R9 ;  /* 0x000000ffff1a7224 */ /* 0x000fe200078e0009 */
[----:B------:R-:W-:Y:S01]  /*2000*/  LOP3.LUT R9, RZ, R49, RZ, 0x33, !PT ;  /* 0x00000031ff097212 */ /* 0x000fe200078e33ff */
[----:B------:R-:W-:-:S04]  /*2010*/  IMAD.HI.U32 R24, R2, R47, RZ ;  /* 0x0000002f02187227 */ /* 0x000fc800078e00ff */
[----:B------:R-:W-:Y:S01]  /*2020*/  @!P5 IMAD.IADD R45, R45, 0x1, -R6 ;  /* 0x000000012d2dd824 */ /* 0x000fe200078e0a06 */
[----:B------:R-:W-:Y:S01]  /*2030*/  ISETP.GT.U32.AND P5, PT, R6, R37, PT ;  /* 0x000000250600720c */ /* 0x000fe20003fa4070 */
[----:B------:R-:W-:-:S04]  /*2040*/  IMAD.HI.U32 R28, R2, R53, RZ ;  /* 0x00000035021c7227 */ /* 0x000fc800078e00ff */
[----:B------:R-:W-:-:S04]  /*2050*/  IMAD.HI.U32 R2, R2, R55, RZ ;  /* 0x0000003702027227 */ /* 0x000fc800078e00ff */
[----:B------:R-:W-:Y:S01]  /*2060*/  @!P1 IMAD.MOV R26, RZ, RZ, -R26 ;  /* 0x000000ffff1a9224 */ /* 0x000fe200078e0a1a */
[----:B------:R-:W-:Y:S01]  /*2070*/  ISETP.GT.U32.AND P1, PT, R6, R45, PT ;  /* 0x0000002d0600720c */ /* 0x000fe20003f24070 */
[----:B------:R-:W-:Y:S02]  /*2080*/  IMAD.MOV R24, RZ, RZ, -R24 ;  /* 0x000000ffff187224 */ /* 0x000fe400078e0a18 */
[----:B------:R-:W-:Y:S01]  /*2090*/  @!P4 IMAD.IADD R43, R43, 0x1, -R6 ;  /* 0x000000012b2bc824 */ /* 0x000fe200078e0a06 */
[----:B------:R-:W-:Y:S01]  /*20a0*/  ISETP.GE.AND P4, PT, R32, RZ, PT ;  /* 0x000000ff2000720c */ /* 0x000fe20003f86270 */
[----:B------:R-:W-:Y:S02]  /*20b0*/  IMAD.MOV R2, RZ, RZ, -R2 ;  /* 0x000000ffff027224 */ /* 0x000fe400078e0a02 */
[C---:B------:R-:W-:Y:S02]  /*20c0*/  IMAD R47, R6.reuse, R24, R47 ;  /* 0x00000018062f7224 */ /* 0x040fe400078e022f */
[----:B------:R-:W-:Y:S01]  /*20d0*/  @!P6 IMAD.MOV R31, RZ, RZ, -R31 ;  /* 0x000000ffff1fe224 */ /* 0x000fe200078e0a1f */
[C---:B------:R-:W-:Y:S01]  /*20e0*/  ISETP.GT.U32.AND P6, PT, R6.reuse, R43, PT ;  /* 0x0000002b0600720c */ /* 0x040fe20003fc4070 */
[C---:B------:R-:W-:Y:S01]  /*20f0*/  IMAD R55, R6.reuse, R2, R55 ;  /* 0x0000000206377224 */ /* 0x040fe200078e0237 */
[----:B------:R-:W-:Y:S01]  /*2100*/  SHF.R.S32.HI R2, RZ, 0x1f, R5 ;  /* 0x0000001fff027819 */ /* 0x000fe20000011405 */
[----:B------:R-:W-:Y:S01]  /*2110*/  @!P3 IMAD.MOV R35, RZ, RZ, -R35 ;  /* 0x000000ffff23b224 */ /* 0x000fe200078e0a23 */
[C---:B------:R-:W-:Y:S01]  /*2120*/  ISETP.GT.U32.AND P3, PT, R6.reuse, R47, PT ;  /* 0x0000002f0600720c */ /* 0x040fe20003f64070 */
[--C-:B------:R-:W-:Y:S01]  /*2130*/  @!P5 IMAD.IADD R37, R37, 0x1, -R6.reuse ;  /* 0x000000012525d824 */ /* 0x100fe200078e0a06 */
[C---:B------:R-:W-:Y:S01]  /*2140*/  ISETP.GT.U32.AND P5, PT, R6.reuse, R55, PT ;  /* 0x000000370600720c */ /* 0x040fe20003fa4070 */
[----:B------:R-:W-:Y:S01]  /*2150*/  @!P0 IMAD.IADD R39, R39, 0x1, -R6 ;  /* 0x0000000127278824 */ /* 0x000fe200078e0a06 */
[----:B------:R-:W-:Y:S01]  /*2160*/  ISETP.GT.U32.AND P0, PT, R6, R51, PT ;  /* 0x000000330600720c */ /* 0x000fe20003f04070 */
[----:B------:R-:W-:Y:S01]  /*2170*/  IMAD.MOV R28, RZ, RZ, -R28 ;  /* 0x000000ffff1c7224 */ /* 0x000fe200078e0a1c */
[----:B------:R-:W-:Y:S01]  /*2180*/  LEA.HI R5, R2, R5, RZ, 0x5 ;  /* 0x0000000502057211 */ /* 0x000fe200078f28ff */
[--C-:B------:R-:W-:Y:S01]  /*2190*/  @!P1 IMAD.IADD R45, R45, 0x1, -R6.reuse ;  /* 0x000000012d2d9824 */ /* 0x100fe200078e0a06 */
[----:B------:R-:W-:Y:S01]  /*21a0*/  ISETP.GE.AND P1, PT, R34, RZ, PT ;  /* 0x000000ff2200720c */ /* 0x000fe20003f26270 */
[C---:B------:R-:W-:Y:S01]  /*21b0*/  IMAD R53, R6.reuse, R28, R53 ;  /* 0x0000001c06357224 */ /* 0x040fe200078e0235 */
[----:B------:R-:W-:Y:S01]  /*21c0*/  SHF.R.S32.HI R28, RZ, 0x6, R7 ;  /* 0x00000006ff1c7819 */ /* 0x000fe20000011407 */
[----:B------:R-:W-:Y:S01]  /*21d0*/  IMAD.MOV.U32 R24, RZ, RZ, R3 ;  /* 0x000000ffff187224 */ /* 0x000fe200078e0003 */
[----:B------:R-:W-:Y:S01]  /*21e0*/  SHF.R.S32.HI R5, RZ, 0x5, R5 ;  /* 0x00000005ff057819 */ /* 0x000fe20000011405 */
[----:B------:R-:W-:Y:S01]  /*21f0*/  @!P6 IMAD.IADD R43, R43, 0x1, -R6 ;  /* 0x000000012b2be824 */ /* 0x000fe200078e0a06 */
[C---:B------:R-:W-:Y:S01]  /*2200*/  ISETP.GT.U32.AND P6, PT, R6.reuse, R53, PT ;  /* 0x000000350600720c */ /* 0x040fe20003fc4070 */
[----:B------:R-:W-:Y:S01]  /*2210*/  @!P2 IMAD.MOV R24, RZ, RZ, -R24 ;  /* 0x000000ffff18a224 */ /* 0x000fe200078e0a18 */
[----:B------:R-:W-:Y:S01]  /*2220*/  ISETP.GT.U32.AND P2, PT, R6, R41, PT ;  /* 0x000000290600720c */ /* 0x000fe20003f44070 */
[--C-:B------:R-:W-:Y:S01]  /*2230*/  @!P3 IMAD.IADD R47, R47, 0x1, -R6.reuse ;  /* 0x000000012f2fb824 */ /* 0x100fe200078e0a06 */
[----:B------:R-:W-:Y:S01]  /*2240*/  ISETP.GE.AND P3, PT, R36, RZ, PT ;  /* 0x000000ff2400720c */ /* 0x000fe20003f66270 */
[--C-:B------:R-:W-:Y:S01]  /*2250*/  @!P5 IMAD.IADD R55, R55, 0x1, -R6.reuse ;  /* 0x000000013737d824 */ /* 0x100fe200078e0a06 */
[----:B------:R-:W-:Y:S01]  /*2260*/  SGXT R28, R28, 0x1 ;  /* 0x000000011c1c781a */ /* 0x000fe20000000200 */
[--C-:B------:R-:W-:Y:S01]  /*2270*/  @!P0 IMAD.IADD R51, R51, 0x1, -R6.reuse ;  /* 0x0000000133338824 */ /* 0x100fe200078e0a06 */
[C---:B------:R-:W-:Y:S01]  /*2280*/  ISETP.GT.U32.AND P5, PT, R6.reuse, R47, PT ;  /* 0x0000002f0600720c */ /* 0x040fe20003fa4070 */
[----:B------:R-:W-:Y:S01]  /*2290*/  @!P4 IMAD.MOV R37, RZ, RZ, -R37 ;  /* 0x000000ffff25c224 */ /* 0x000fe200078e0a25 */
[C---:B------:R-:W-:Y:S01]  /*22a0*/  ISETP.GT.U32.AND P4, PT, R6.reuse, R55, PT ;  /* 0x000000370600720c */ /* 0x040fe20003f84070 */
[----:B------:R-:W-:Y:S01]  /*22b0*/  @!P1 IMAD.MOV R39, RZ, RZ, -R39 ;  /* 0x000000ffff279224 */ /* 0x000fe200078e0a27 */
[----:B------:R-:W-:Y:S01]  /*22c0*/  ISETP.GT.U32.AND P1, PT, R6, R51, PT ;  /* 0x000000330600720c */ /* 0x000fe20003f24070 */
[--C-:B------:R-:W-:Y:S01]  /*22d0*/  @!P6 IMAD.IADD R53, R53, 0x1, -R6.reuse ;  /* 0x000000013535e824 */ /* 0x100fe200078e0a06 */
[----:B------:R-:W-:Y:S01]  /*22e0*/  ISETP.GE.AND P0, PT, R38, RZ, PT ;  /* 0x000000ff2600720c */ /* 0x000fe20003f06270 */
[--C-:B------:R-:W-:Y:S01]  /*22f0*/  @!P2 IMAD.IADD R41, R41, 0x1, -R6.reuse ;  /* 0x000000012929a824 */ /* 0x100fe200078e0a06 */
[----:B------:R-:W-:Y:S01]  /*2300*/  ISETP.GE.AND P2, PT, R30, RZ, PT ;  /* 0x000000ff1e00720c */ /* 0x000fe20003f46270 */
[----:B------:R-:W-:Y:S01]  /*2310*/  IMAD.SHL.U32 R2, R7, 0x2, RZ ;  /* 0x0000000207027824 */ /* 0x000fe200078e00ff */
[----:B------:R-:W-:Y:S01]  /*2320*/  ISETP.GE.AND P6, PT, R40, RZ, PT ;  /* 0x000000ff2800720c */ /* 0x000fe20003fc6270 */
[----:B------:R-:W-:Y:S01]  /*2330*/  @!P3 IMAD.MOV R41, RZ, RZ, -R41 ;  /* 0x000000ffff29b224 */ /* 0x000fe200078e0a29 */
[----:B------:R-:W-:Y:S01]  /*2340*/  ISETP.GT.U32.AND P3, PT, R6, R53, PT ;  /* 0x000000350600720c */ /* 0x000fe20003f64070 */
[--C-:B------:R-:W-:Y:S01]  /*2350*/  @!P5 IMAD.IADD R47, R47, 0x1, -R6.reuse ;  /* 0x000000012f2fd824 */ /* 0x100fe200078e0a06 */
[----:B------:R-:W-:Y:S01]  /*2360*/  ISETP.GE.AND P5, PT, R42, RZ, PT ;  /* 0x000000ff2a00720c */ /* 0x000fe20003fa6270 */
[--C-:B------:R-:W-:Y:S01]  /*2370*/  @!P4 IMAD.IADD R55, R55, 0x1, -R6.reuse ;  /* 0x000000013737c824 */ /* 0x100fe200078e0a06 */
[----:B------:R-:W-:Y:S01]  /*2380*/  ISETP.GE.AND P4, PT, R44, RZ, PT ;  /* 0x000000ff2c00720c */ /* 0x000fe20003f86270 */
[--C-:B------:R-:W-:Y:S01]  /*2390*/  @!P1 IMAD.IADD R51, R51, 0x1, -R6.reuse ;  /* 0x0000000133339824 */ /* 0x100fe200078e0a06 */
[----:B------:R-:W-:Y:S01]  /*23a0*/  ISETP.GE.AND P1, PT, R46, RZ, PT ;  /* 0x000000ff2e00720c */ /* 0x000fe20003f26270 */
[----:B------:R-:W-:Y:S01]  /*23b0*/  @!P0 IMAD.MOV R43, RZ, RZ, -R43 ;  /* 0x000000ffff2b8224 */ /* 0x000fe200078e0a2b */
[----:B------:R-:W-:Y:S01]  /*23c0*/  LOP3.LUT R30, R7, 0x40, RZ, 0xc0, !PT ;  /* 0x00000040071e7812 */ /* 0x000fe200078ec0ff */
[----:B------:R-:W-:Y:S01]  /*23d0*/  @!P2 IMAD.MOV R55, RZ, RZ, -R55 ;  /* 0x000000ffff37a224 */ /* 0x000fe200078e0a37 */
[----:B------:R-:W-:Y:S01]  /*23e0*/  LOP3.LUT R3, R2, 0x7e, RZ, 0xc0, !PT ;  /* 0x0000007e02037812 */ /* 0x000fe200078ec0ff */
[----:B------:R-:W-:Y:S01]  /*23f0*/  @!P6 IMAD.MOV R45, RZ, RZ, -R45 ;  /* 0x000000ffff2de224 */ /* 0x000fe200078e0a2d */
[----:B------:R-:W-:Y:S01]  /*2400*/  LEA R166, P0, R4, UR4, 0x1 ;  /* 0x0000000404a67c11 */ /* 0x000fe2000f8008ff */
[----:B------:R-:W-:Y:S01]  /*2410*/  @!P3 IMAD.IADD R53, R53, 0x1, -R6 ;  /* 0x000000013535b824 */ /* 0x000fe200078e0a06 */
[----:B------:R-:W-:Y:S01]  /*2420*/  ISETP.NE.AND P3, PT, R49, RZ, PT ;  /* 0x000000ff3100720c */ /* 0x000fe20003f65270 */
[----:B------:R-:W-:Y:S01]  /*2430*/  IMAD R2, R30, 0x40, R3 ;  /* 0x000000401e027824 */ /* 0x000fe200078e0203 */
[----:B------:R-:W-:Y:S01]  /*2440*/  LOP3.LUT R3, R3, 0x90, R28, 0x78, !PT ;  /* 0x0000009003037812 */ /* 0x000fe200078e781c */
[----:B------:R-:W-:Y:S01]  /*2450*/  @!P5 IMAD.MOV R47, RZ, RZ, -R47 ;  /* 0x000000ffff2fd224 */ /* 0x000fe200078e0a2f */
[----:B------:R-:W0:Y:S01]  /*2460*/  LDC R28, c[0x0][0x240] ;  /* 0x00009000ff1c7b82 */ /* 0x000e220000000800 */
[----:B------:R-:W-:Y:S01]  /*2470*/  @!P4 IMAD.MOV R51, RZ, RZ, -R51 ;  /* 0x000000ffff33c224 */ /* 0x000fe200078e0a33 */
[C---:B------:R-:W-:Y:S01]  /*2480*/  SEL R6, R9.reuse, R8, !P3 ;  /* 0x0000000809067207 */ /* 0x040fe20005800000 */
[----:B------:R-:W-:Y:S01]  /*2490*/  @!P1 IMAD.MOV R53, RZ, RZ, -R53 ;  /* 0x000000ffff359224 */ /* 0x000fe200078e0a35 */
[C---:B------:R-:W-:Y:S01]  /*24a0*/  SEL R10, R9.reuse, R10, !P3 ;  /* 0x0000000a090a7207 */ /* 0x040fe20005800000 */
[----:B------:R-:W-:Y:S01]  /*24b0*/  UIADD3 UR4, UR12, 0x2000, URZ ;  /* 0x000020000c047890 */ /* 0x000fe2000fffe03f */
[----:B------:R-:W-:-:S02]  /*24c0*/  SEL R11, R9, R11, !P3 ;  /* 0x0000000b090b7207 */ /* 0x000fc40005800000 */
[----:B------:R-:W-:Y:S02]  /*24d0*/  CS2R R48, SRZ ;  /* 0x0000000000307805 */ /* 0x000fe4000001ff00 */
[C---:B------:R-:W-:Y:S01]  /*24e0*/  SEL R13, R9.reuse, R13, !P3 ;  /* 0x0000000d090d7207 */ /* 0x040fe20005800000 */
[----:B------:R-:W-:Y:S01]  /*24f0*/  USHF.R.U32.HI UR4, URZ, 0x4, UR4 ;  /* 0x000000043f047899 */ /* 0x000fe20008011604 */
[C---:B------:R-:W-:Y:S02]  /*2500*/  SEL R15, R9.reuse, R15, !P3 ;  /* 0x0000000f090f7207 */ /* 0x040fe40005800000 */
[C---:B------:R-:W-:Y:S01]  /*2510*/  SEL R12, R9.reuse, R12, !P3 ;  /* 0x0000000c090c7207 */ /* 0x040fe20005800000 */
[----:B------:R-:W-:Y:S01]  /*2520*/  USGXT.U32 UR4, UR4, 0xe ;  /* 0x0000000e0404789a */ /* 0x000fe20008000000 */
[C---:B------:R-:W-:Y:S02]  /*2530*/  SEL R14, R9.reuse, R14, !P3 ;  /* 0x0000000e090e7207 */ /* 0x040fe40005800000 */
[----:B------:R-:W-:-:S02]  /*2540*/  SEL R17, R9, R17, !P3 ;  /* 0x0000001109117207 */ /* 0x000fc40005800000 */
[C---:B------:R-:W-:Y:S02]  /*2550*/  SEL R19, R9.reuse, R19, !P3 ;  /* 0x0000001309137207 */ /* 0x040fe40005800000 */
[C---:B------:R-:W-:Y:S02]  /*2560*/  SEL R16, R9.reuse, R16, !P3 ;  /* 0x0000001009107207 */ /* 0x040fe40005800000 */
[C---:B------:R-:W-:Y:S02]  /*2570*/  SEL R21, R9.reuse, R21, !P3 ;  /* 0x0000001509157207 */ /* 0x040fe40005800000 */
[C---:B------:R-:W-:Y:S01]  /*2580*/  SEL R18, R9.reuse, R18, !P3 ;  /* 0x0000001209127207 */ /* 0x040fe20005800000 */
[-C--:B0-----:R-:W-:Y:S01]  /*2590*/  IMAD R6, R6, R28.reuse, RZ ;  /* 0x0000001c06067224 */ /* 0x081fe200078e02ff */
[C---:B------:R-:W-:Y:S01]  /*25a0*/  SEL R23, R9.reuse, R23, !P3 ;  /* 0x0000001709177207 */ /* 0x040fe20005800000 */
[-C--:B------:R-:W-:Y:S01]  /*25b0*/  IMAD R10, R10, R28.reuse, RZ ;  /* 0x0000001c0a0a7224 */ /* 0x080fe200078e02ff */
[----:B------:R-:W-:Y:S01]  /*25c0*/  SEL R25, R9, R25, !P3 ;  /* 0x0000001909197207 */ /* 0x000fe20005800000 */
[----:B------:R-:W-:Y:S01]  /*25d0*/  IMAD R11, R11, R28, RZ ;  /* 0x0000001c0b0b7224 */ /* 0x000fe200078e02ff */
[----:B------:R-:W-:Y:S01]  /*25e0*/  SEL R20, R9, R20, !P3 ;  /* 0x0000001409147207 */ /* 0x000fe20005800000 */
[-C--:B------:R-:W-:Y:S01]  /*25f0*/  IMAD R13, R13, R28.reuse, RZ ;  /* 0x0000001c0d0d7224 */ /* 0x080fe200078e02ff */
[----:B------:R-:W-:Y:S01]  /*2600*/  SEL R27, R9, R27, !P3 ;  /* 0x0000001b091b7207 */ /* 0x000fe20005800000 */
[----:B------:R-:W-:Y:S01]  /*2610*/  IMAD R15, R15, R28, RZ ;  /* 0x0000001c0f0f7224 */ /* 0x000fe200078e02ff */
[C---:B------:R-:W-:Y:S01]  /*2620*/  SEL R22, R9.reuse, R22, !P3 ;  /* 0x0000001609167207 */ /* 0x040fe20005800000 */
[-C--:B------:R-:W-:Y:S01]  /*2630*/  IMAD R12, R12, R28.reuse, RZ ;  /* 0x0000001c0c0c7224 */ /* 0x080fe200078e02ff */
[C---:B------:R-:W-:Y:S01]  /*2640*/  SEL R29, R9.reuse, R29, !P3 ;  /* 0x0000001d091d7207 */ /* 0x040fe20005800000 */
[-C--:B------:R-:W-:Y:S01]  /*2650*/  IMAD R14, R14, R28.reuse, RZ ;  /* 0x0000001c0e0e7224 */ /* 0x080fe200078e02ff */
[----:B------:R-:W-:Y:S01]  /*2660*/  SEL R31, R9, R31, !P3 ;  /* 0x0000001f091f7207 */ /* 0x000fe20005800000 */
[-C--:B------:R-:W-:Y:S01]  /*2670*/  IMAD R17, R17, R28.reuse, RZ ;  /* 0x0000001c11117224 */ /* 0x080fe200078e02ff */
[----:B------:R-:W-:Y:S01]  /*2680*/  SEL R33, R9, R33, !P3 ;  /* 0x0000002109217207 */ /* 0x000fe20005800000 */
[----:B------:R-:W-:Y:S01]  /*2690*/  IMAD R19, R19, R28, RZ ;  /* 0x0000001c13137224 */ /* 0x000fe200078e02ff */
[C---:B------:R-:W-:Y:S01]  /*26a0*/  SEL R24, R9.reuse, R24, !P3 ;  /* 0x0000001809187207 */ /* 0x040fe20005800000 */
[----:B------:R-:W-:Y:S01]  /*26b0*/  IMAD R16, R16, R28, RZ ;  /* 0x0000001c10107224 */ /* 0x000fe200078e02ff */
[----:B------:R-:W-:Y:S01]  /*26c0*/  SEL R26, R9, R26, !P3 ;  /* 0x0000001a091a7207 */ /* 0x000fe20005800000 */
[-C--:B------:R-:W-:Y:S01]  /*26d0*/  IMAD R21, R21, R28.reuse, RZ ;  /* 0x0000001c15157224 */ /* 0x080fe200078e02ff */
[C---:B------:R-:W-:Y:S01]  /*26e0*/  SEL R35, R9.reuse, R35, !P3 ;  /* 0x0000002309237207 */ /* 0x040fe20005800000 */
[-C--:B------:R-:W-:Y:S01]  /*26f0*/  IMAD R18, R18, R28.reuse, RZ ;  /* 0x0000001c12127224 */ /* 0x080fe200078e02ff */
[----:B------:R-:W-:Y:S01]  /*2700*/  SEL R37, R9, R37, !P3 ;  /* 0x0000002509257207 */ /* 0x000fe20005800000 */
[-C--:B------:R-:W-:Y:S01]  /*2710*/  IMAD R23, R23, R28.reuse, RZ ;  /* 0x0000001c17177224 */ /* 0x080fe200078e02ff */
[----:B------:R-:W-:Y:S01]  /*2720*/  SEL R39, R9, R39, !P3 ;  /* 0x0000002709277207 */ /* 0x000fe20005800000 */
[-C--:B------:R-:W-:Y:S01]  /*2730*/  IMAD R25, R25, R28.reuse, RZ ;  /* 0x0000001c19197224 */ /* 0x080fe200078e02ff */
[C---:B------:R-:W-:Y:S01]  /*2740*/  SEL R41, R9.reuse, R41, !P3 ;  /* 0x0000002909297207 */ /* 0x040fe20005800000 */
[-C--:B------:R-:W-:Y:S01]  /*2750*/  IMAD R20, R20, R28.reuse, RZ ;  /* 0x0000001c14147224 */ /* 0x080fe200078e02ff */
        /* <DEDUP_REMOVED lines=8> */
[----:B------:R-:W-:Y:S01]  /*27e0*/  SEL R53, R9, R53, !P3 ;  /* 0x0000003509357207 */ /* 0x000fe20005800000 */
[-C--:B------:R-:W-:Y:S01]  /*27f0*/  IMAD R33, R33, R28.reuse, RZ ;  /* 0x0000001c21217224 */ /* 0x080fe200078e02ff */
[----:B------:R-:W-:Y:S01]  /*2800*/  SEL R55, R9, R55, !P3 ;  /* 0x0000003709377207 */ /* 0x000fe20005800000 */
[-C--:B------:R-:W-:Y:S01]  /*2810*/  IMAD R24, R24, R28.reuse, RZ ;  /* 0x0000001c18187224 */ /* 0x080fe200078e02ff */
[----:B------:R-:W0:Y:S01]  /*2820*/  LDC.64 R8, c[0x0][0x218] ;  /* 0x00008600ff087b82 */ /* 0x000e220000000a00 */
[-C--:B------:R-:W-:Y:S01]  /*2830*/  IMAD R26, R26, R28.reuse, RZ ;  /* 0x0000001c1a1a7224 */ /* 0x080fe200078e02ff */
[----:B------:R-:W-:Y:S01]  /*2840*/  LOP3.LUT R7, R7, 0x1f, RZ, 0xc0, !PT ;  /* 0x0000001f07077812 */ /* 0x000fe200078ec0ff */
[-C--:B------:R-:W-:Y:S01]  /*2850*/  IMAD R35, R35, R28.reuse, RZ ;  /* 0x0000001c23237224 */ /* 0x080fe200078e02ff */
[----:B------:R-:W-:Y:S01]  /*2860*/  LEA.HI.X.SX32 R167, R4, UR5, 0x1, P0 ;  /* 0x0000000504a77c11 */ /* 0x000fe200080f0eff */
[-C--:B------:R-:W-:Y:S01]  /*2870*/  IMAD R37, R37, R28.reuse, RZ ;  /* 0x0000001c25257224 */ /* 0x080fe200078e02ff */
[----:B------:R-:W-:Y:S01]  /*2880*/  UMOV UR5, URZ ;  /* 0x0000003f00057c82 */ /* 0x000fe20008000000 */
[-C--:B------:R-:W-:Y:S01]  /*2890*/  IMAD R39, R39, R28.reuse, RZ ;  /* 0x0000001c27277224 */ /* 0x080fe200078e02ff */
[----:B------:R-:W-:Y:S01]  /*28a0*/  UIADD3.X UR9, UR5, 0x40000040, URZ, UP0, !UPT ;  /* 0x4000004005097890 */ /* 0x000fe200087fe43f */
[-C--:B------:R-:W-:Y:S01]  /*28b0*/  IMAD R41, R41, R28.reuse, RZ ;  /* 0x0000001c29297224 */ /* 0x080fe200078e02ff */
[C---:B------:R-:W-:Y:S01]  /*28c0*/  LOP3.LUT R4, R2.reuse, 0x30, RZ, 0x3c, !PT ;  /* 0x0000003002047812 */ /* 0x040fe200078e3cff */
[-C--:B------:R-:W-:Y:S01]  /*28d0*/  IMAD R43, R43, R28.reuse, RZ ;  /* 0x0000001c2b2b7224 */ /* 0x080fe200078e02ff */
[C---:B------:R-:W-:Y:S01]  /*28e0*/  LOP3.LUT R4, R2.reuse, 0x60, RZ, 0x3c, !PT ;  /* 0x0000006002047812 */ /* 0x040fe200078e3cff */
[-C--:B------:R-:W-:Y:S01]  /*28f0*/  IMAD R45, R45, R28.reuse, RZ ;  /* 0x0000001c2d2d7224 */ /* 0x080fe200078e02ff */
[----:B------:R-:W-:Y:S01]  /*2900*/  LOP3.LUT R252, R2, 0x70, RZ, 0x3c, !PT ;  /* 0x0000007002fc7812 */ /* 0x000fe200078e3cff */
[-C--:B------:R-:W-:Y:S01]  /*2910*/  IMAD R47, R47, R28.reuse, RZ ;  /* 0x0000001c2f2f7224 */ /* 0x080fe200078e02ff */
[----:B------:R-:W-:Y:S01]  /*2920*/  LOP3.LUT R249, R3, 0x20, RZ, 0x3c, !PT ;  /* 0x0000002003f97812 */ /* 0x000fe200078e3cff */
[-C--:B------:R-:W-:Y:S01]  /*2930*/  IMAD R51, R51, R28.reuse, RZ ;  /* 0x0000001c33337224 */ /* 0x080fe200078e02ff */
[----:B------:R-:W-:Y:S01]  /*2940*/  UIADD3.64 UR10, UR4, -UR10, URZ ;  /* 0x8000000a040a7297 */ /* 0x000fe2000fffe03f */
[-C--:B------:R-:W-:Y:S01]  /*2950*/  IMAD R53, R53, R28.reuse, RZ ;  /* 0x0000001c35357224 */ /* 0x080fe200078e02ff */
[----:B------:R-:W-:Y:S01]  /*2960*/  UIADD3.64 UR16, UR8, 0x80, URZ ;  /* 0x0000008008107897 */ /* 0x000fe2000fffe03f */
[----:B------:R-:W-:Y:S01]  /*2970*/  IMAD R55, R55, R28, RZ ;  /* 0x0000001c37377224 */ /* 0x000fe200078e02ff */
[----:B------:R-:W-:Y:S01]  /*2980*/  UIADD3.64 UR20, UR8, 0x100, URZ ;  /* 0x0000010008147897 */ /* 0x000fe2000fffe03f */
[----:B------:R-:W-:Y:S01]  /*2990*/  IMAD R236, R7, R236, RZ ;  /* 0x000000ec07ec7224 */ /* 0x000fe200078e02ff */
[----:B0-----:R-:W-:-:S02]  /*29a0*/  LEA R248, P6, R6, R8, 0x1 ;  /* 0x0000000806f87211 */ /* 0x001fc400078c08ff */
[-C--:B------:R-:W-:Y:S02]  /*29b0*/  LEA R246, P1, R10, R8.reuse, 0x1 ;  /* 0x000000080af67211 */ /* 0x080fe400078208ff */
[-C--:B------:R-:W-:Y:S01]  /*29c0*/  LEA.HI.X.SX32 R247, R6, R9.reuse, 0x1, P6 ;  /* 0x0000000906f77211 */ /* 0x080fe200030f0eff */
[----:B------:R-:W-:Y:S01]  /*29d0*/  IMAD.U32 R6, RZ, RZ, UR6 ;  /* 0x00000006ff067e24 */ /* 0x000fe2000f8e00ff */
[----:B------:R-:W-:Y:S01]  /*29e0*/  LEA.HI.X.SX32 R245, R10, R9, 0x1, P1 ;  /* 0x000000090af57211 */ /* 0x000fe200008f0eff */
[----:B------:R-:W-:Y:S01]  /*29f0*/  UMOV UR6, UR4 ;  /* 0x0000000400067c82 */ /* 0x000fe20008000000 */
[-C--:B------:R-:W-:Y:S02]  /*2a00*/  LEA R244, P2, R11, R8.reuse, 0x1 ;  /* 0x000000080bf47211 */ /* 0x080fe400078408ff */
[-C--:B------:R-:W-:Y:S02]  /*2a10*/  LEA R241, P3, R13, R8.reuse, 0x1 ;  /* 0x000000080df17211 */ /* 0x080fe400078608ff */
[----:B------:R-:W-:-:S02]  /*2a20*/  LEA R239, P4, R15, R8, 0x1 ;  /* 0x000000080fef7211 */ /* 0x000fc400078808ff */
[-C--:B------:R-:W-:Y:S02]  /*2a30*/  LEA R223, P5, R12, R8.reuse, 0x1 ;  /* 0x000000080cdf7211 */ /* 0x080fe400078a08ff */
[-C--:B------:R-:W-:Y:S02]  /*2a40*/  LEA R219, P6, R14, R8.reuse, 0x1 ;  /* 0x000000080edb7211 */ /* 0x080fe400078c08ff */
[----:B------:R-:W-:Y:S02]  /*2a50*/  LEA R215, P1, R17, R8, 0x1 ;  /* 0x0000000811d77211 */ /* 0x000fe400078208ff */
[-C--:B------:R-:W-:Y:S02]  /*2a60*/  LEA.HI.X.SX32 R243, R11, R9.reuse, 0x1, P2 ;  /* 0x000000090bf37211 */ /* 0x080fe400010f0eff */
[-C--:B------:R-:W-:Y:S02]  /*2a70*/  LEA.HI.X.SX32 R240, R13, R9.reuse, 0x1, P3 ;  /* 0x000000090df07211 */ /* 0x080fe400018f0eff */
[----:B------:R-:W-:-:S02]  /*2a80*/  LEA.HI.X.SX32 R238, R15, R9, 0x1, P4 ;  /* 0x000000090fee7211 */ /* 0x000fc400020f0eff */
[-C--:B------:R-:W-:Y:S02]  /*2a90*/  LEA.HI.X.SX32 R221, R12, R9.reuse, 0x1, P5 ;  /* 0x000000090cdd7211 */ /* 0x080fe400028f0eff */
[-C--:B------:R-:W-:Y:S02]  /*2aa0*/  LEA.HI.X.SX32 R217, R14, R9.reuse, 0x1, P6 ;  /* 0x000000090ed97211 */ /* 0x080fe400030f0eff */
[----:B------:R-:W-:Y:S02]  /*2ab0*/  LEA.HI.X.SX32 R213, R17, R9, 0x1, P1 ;  /* 0x0000000911d57211 */ /* 0x000fe400008f0eff */
        /* <DEDUP_REMOVED lines=22> */
[----:B------:R-:W-:Y:S02]  /*2c20*/  CS2R R28, SRZ ;  /* 0x00000000001c7805 */ /* 0x000fe4000001ff00 */
[-C--:B------:R-:W-:Y:S02]  /*2c30*/  LEA.HI.X.SX32 R184, R31, R9.reuse, 0x1, P6 ;  /* 0x000000091fb87211 */ /* 0x080fe400030f0eff */
[----:B------:R-:W-:Y:S02]  /*2c40*/  CS2R R30, SRZ ;  /* 0x00000000001e7805 */ /* 0x000fe4000001ff00 */
[----:B------:R-:W-:Y:S02]  /*2c50*/  LEA.HI.X.SX32 R182, R33, R9, 0x1, P1 ;  /* 0x0000000921b67211 */ /* 0x000fe400008f0eff */
[----:B------:R-:W-:-:S02]  /*2c60*/  CS2R R32, SRZ ;  /* 0x0000000000207805 */ /* 0x000fc4000001ff00 */
[-C--:B------:R-:W-:Y:S02]  /*2c70*/  LEA R181, P2, R24, R8.reuse, 0x1 ;  /* 0x0000000818b57211 */ /* 0x080fe400078408ff */
[-C--:B------:R-:W-:Y:S02]  /*2c80*/  LEA R179, P3, R26, R8.reuse, 0x1 ;  /* 0x000000081ab37211 */ /* 0x080fe400078608ff */
[-C--:B------:R-:W-:Y:S02]  /*2c90*/  LEA R177, P4, R35, R8.reuse, 0x1 ;  /* 0x0000000823b17211 */ /* 0x080fe400078808ff */
[-C--:B------:R-:W-:Y:S02]  /*2ca0*/  LEA R174, P5, R37, R8.reuse, 0x1 ;  /* 0x0000000825ae7211 */ /* 0x080fe400078a08ff */
[-C--:B------:R-:W-:Y:S02]  /*2cb0*/  LEA R173, P6, R39, R8.reuse, 0x1 ;  /* 0x0000000827ad7211 */ /* 0x080fe400078c08ff */
[----:B------:R-:W-:-:S02]  /*2cc0*/  LEA R160, P1, R41, R8, 0x1 ;  /* 0x0000000829a07211 */ /* 0x000fc400078208ff */
[-C--:B------:R-:W-:Y:S02]  /*2cd0*/  LEA.HI.X.SX32 R180, R24, R9.reuse, 0x1, P2 ;  /* 0x0000000918b47211 */ /* 0x080fe400010f0eff */
[----:B------:R-:W-:Y:S02]  /*2ce0*/  CS2R R24, SRZ ;  /* 0x0000000000187805 */ /* 0x000fe4000001ff00 */
[-C--:B------:R-:W-:Y:S02]  /*2cf0*/  LEA.HI.X.SX32 R178, R26, R9.reuse, 0x1, P3 ;  /* 0x000000091ab27211 */ /* 0x080fe400018f0eff */
[----:B------:R-:W-:Y:S02]  /*2d00*/  CS2R R26, SRZ ;  /* 0x00000000001a7805 */ /* 0x000fe4000001ff00 */
[----:B------:R-:W-:Y:S02]  /*2d10*/  LEA.HI.X.SX32 R176, R35, R9, 0x1, P4 ;  /* 0x0000000923b07211 */ /* 0x000fe400020f0eff */
[----:B------:R-:W-:-:S02]  /*2d20*/  CS2R R34, SRZ ;  /* 0x0000000000227805 */ /* 0x000fc4000001ff00 */
        /* <DEDUP_REMOVED lines=24> */
[C---:B------:R-:W-:Y:S02]  /*2eb0*/  LOP3.LUT R9, R2.reuse, 0x10, RZ, 0x3c, !PT ;  /* 0x0000001002097812 */ /* 0x040fe400078e3cff */
[C---:B------:R-:W-:Y:S02]  /*2ec0*/  LOP3.LUT R8, R2.reuse, 0x20, RZ, 0x3c, !PT ;  /* 0x0000002002087812 */ /* 0x040fe400078e3cff */
[C---:B------:R-:W-:Y:S02]  /*2ed0*/  LOP3.LUT R9, R2.reuse, 0x40, RZ, 0x3c, !PT ;  /* 0x0000004002097812 */ /* 0x040fe400078e3cff */
[----:B------:R-:W-:-:S07]  /*2ee0*/  LOP3.LUT R8, R2, 0x50, RZ, 0x3c, !PT ;  /* 0x0000005002087812 */ /* 0x000fce00078e3cff */
.L_x_1:
[----:B------:R-:W0:Y:S01]  /*2ef0*/  LDC R4, c[0x0][0x238] ;  /* 0x00008e00ff047b82 */ /* 0x000e220000000800 */
[C---:B------:R-:W-:Y:S02]  /*2f00*/  ISETP.GT.AND P1, PT, R6.reuse, 0x8, PT ;  /* 0x000000080600780c */ /* 0x040fe40003f24270 */
[----:B------:R-:W-:Y:S02]  /*2f10*/  ISETP.GT.AND P0, PT, R6, RZ, PT ;  /* 0x000000ff0600720c */ /* 0x000fe40003f04270 */
[----:B------:R-:W-:-:S03]  /*2f20*/  PRMT R16, RZ, 0x7610, R16 ;  /* 0x00007610ff107816 */ /* 0x000fc60000000010 */
[----:B------:R-:W1:Y:S01]  /*2f30*/  LDC R10, c[0x0][0x238] ;  /* 0x00008e00ff0a7b82 */ /* 0x000e620000000800 */
[----:B------:R-:W-:-:S07]  /*2f40*/  PRMT R154, RZ, 0x7610, R154 ;  /* 0x00007610ff9a7816 */ /* 0x000fce000000009a */
[----:B------:R-:W2:Y:S01]  /*2f50*/  @P0 LDG.E.U16 R16, desc[UR14][R166.64] ;  /* 0x0000000ea6100981 */ /* 0x000ea2000c1e1500 */
[----:B------:R-:W-:Y:S01]  /*2f60*/  PRMT R15, RZ, 0x7610, R15 ;  /* 0x00007610ff0f7816 */ /* 0x000fe2000000000f */
[----:B------:R-:W3:Y:S01]  /*2f70*/  LDC R18, c[0x0][0x238] ;  /* 0x00008e00ff127b82 */ /* 0x000ee20000000800 */
[----:B0-----:R-:W-:-:S04]  /*2f80*/  IMAD.SHL.U32 R4, R4, 0x8, RZ ;  /* 0x0000000804047824 */ /* 0x001fc800078e00ff */
[----:B------:R-:W-:-:S04]  /*2f90*/  IMAD.WIDE R8, R4, 0x2, R166 ;  /* 0x0000000204087825 */ /* 0x000fc800078e02a6 */
[----:B-1----:R-:W-:Y:S01]  /*2fa0*/  IMAD.SHL.U32 R10, R10, 0x10, RZ ;  /* 0x000000100a0a7824 */ /* 0x002fe200078e00ff */
[----:B------:R0:W4:Y:S01]  /*2fb0*/  @P1 LDG.E.U16 R154, desc[UR14][R8.64] ;  /* 0x0000000e089a1981 */ /* 0x000122000c1e1500 */
[----:B------:R-:W-:Y:S01]  /*2fc0*/  ISETP.GT.AND P0, PT, R6, 0x10, PT ;  /* 0x000000100600780c */ /* 0x000fe20003f04270 */
[----:B------:R-:W1:Y:S01]  /*2fd0*/  LDC R4, c[0x0][0x238] ;  /* 0x00008e00ff047b82 */ /* 0x000e620000000800 */
[----:B0-----:R-:W-:-:S07]  /*2fe0*/  IMAD.WIDE R8, R10, 0x2, R166 ;  /* 0x000000020a087825 */ /* 0x001fce00078e02a6 */
[----:B------:R-:W0:Y:S04]  /*2ff0*/  LDC R10, c[0x0][0x238] ;  /* 0x00008e00ff0a7b82 */ /* 0x000e280000000800 */
[----:B------:R5:W4:Y:S01]  /*3000*/  @P0 LDG.E.U16 R15, desc[UR14][R8.64] ;  /* 0x0000000e080f0981 */ /* 0x000b22000c1e1500 */
[----:B------:R-:W-:Y:S01]  /*3010*/  ISETP.GT.AND P1, PT, R6, 0x18, PT ;  /* 0x000000180600780c */ /* 0x000fe20003f24270 */
[----:B0-----:R-:W-:-:S04]  /*3020*/  IMAD R10, R10, 0x18, RZ ;  /* 0x000000180a0a7824 */ /* 0x001fc800078e02ff */
[----:B-----5:R-:W-:Y:S02]  /*3030*/  IMAD.WIDE R8, R10, 0x2, R166 ;  /* 0x000000020a087825 */ /* 0x020fe400078e02a6 */
[----:B------:R-:W0:Y:S01]  /*3040*/  LDC R10, c[0x0][0x238] ;  /* 0x00008e00ff0a7b82 */ /* 0x000e220000000800 */
[----:B------:R-:W-:Y:S02]  /*3050*/  ISETP.GT.AND P0, PT, R6, 0x1, PT ;  /* 0x000000010600780c */ /* 0x000fe40003f04270 */
[----:B------:R-:W-:Y:S02]  /*3060*/  PRMT R153, RZ, 0x7610, R153 ;  /* 0x00007610ff997816 */ /* 0x000fe40000000099 */
[----:B------:R-:W-:-:S04]  /*3070*/  PRMT R14, RZ, 0x7610, R14 ;  /* 0x00007610ff0e7816 */ /* 0x000fc8000000000e */
[----:B------:R1:W5:Y:S02]  /*3080*/  @P1 LDG.E.U16 R153, desc[UR14][R8.64] ;  /* 0x0000000e08991981 */ /* 0x000364000c1e1500 */
[----:B-1----:R-:W-:-:S04]  /*3090*/  IMAD.WIDE R8, R4, 0x2, R166 ;  /* 0x0000000204087825 */ /* 0x002fc800078e02a6 */
[----:B0-----:R-:W-:Y:S01]  /*30a0*/  IMAD R10, R10, 0x9, RZ ;  /* 0x000000090a0a7824 */ /* 0x001fe200078e02ff */
[----:B------:R0:W5:Y:S03]  /*30b0*/  @P0 LDG.E.U16 R14, desc[UR14][R8.64] ;  /* 0x0000000e080e0981 */ /* 0x000166000c1e1500 */
[----:B0-----:R-:W-:Y:S02]  /*30c0*/  IMAD.WIDE R8, R10, 0x2, R166 ;  /* 0x000000020a087825 */ /* 0x001fe400078e02a6 */
[----:B------:R-:W0:Y:S01]  /*30d0*/  LDC R10, c[0x0][0x238] ;  /* 0x00008e00ff0a7b82 */ /* 0x000e220000000800 */
[----:B------:R-:W-:Y:S02]  /*30e0*/  ISETP.GT.AND P1, PT, R6, 0x9, PT ;  /* 0x000000090600780c */ /* 0x000fe40003f24270 */
[----:B------:R-:W-:-:S11]  /*30f0*/  PRMT R152, RZ, 0x7610, R152 ;  /* 0x00007610ff987816 */ /* 0x000fd60000000098 */
[----:B------:R1:W5:Y:S01]  /*3100*/  @P1 LDG.E.U16 R152, desc[UR14][R8.64] ;  /* 0x0000000e08981981 */ /* 0x000362000c1e1500 */
[----:B0-----:R-:W-:-:S04]  /*3110*/  IMAD R10, R10, 0x11, RZ ;  /* 0x000000110a0a7824 */ /* 0x001fc800078e02ff */
[----:B-1----:R-:W-:Y:S02]  /*3120*/  IMAD.WIDE R8, R10, 0x2, R166 ;  /* 0x000000020a087825 */ /* 0x002fe400078e02a6 */
        /* <DEDUP_REMOVED lines=10> */
[----:B0-----:R-:W-:-:S04]  /*31d0*/  IMAD.SHL.U32 R10, R10, 0x2, RZ ;  /* 0x000000020a0a7824 */ /* 0x001fc800078e00ff */
        /* <DEDUP_REMOVED lines=32> */
[C---:B------:R-:W-:Y:S02]  /*33e0*/  ISETP.GT.AND P1, PT, R6.reuse, 0xb, PT ;  /* 0x0000000b0600780c */ /* 0x040fe40003f24270 */
[----:B------:R-:W-:Y:S02]  /*33f0*/  PRMT R200, RZ, 0x7610, R200 ;  /* 0x00007610ffc87816 */ /* 0x000fe400000000c8 */
[----:B------:R-:W-:-:S09]  /*3400*/  ISETP.GT.AND P2, PT, R6, 0x13, PT ;  /* 0x000000130600780c */ /* 0x000fd20003f44270 */
[----:B------:R1:W5:Y:S01]  /*3410*/  @P1 LDG.E.U16 R200, desc[UR14][R8.64] ;  /* 0x0000000e08c81981 */ /* 0x000362000c1e1500 */
[----:B0-----:R-:W-:Y:S01]  /*3420*/  IMAD R10, R10, 0x13, RZ ;  /* 0x000000130a0a7824 */ /* 0x001fe200078e02ff */
[----:B-1----:R-:W-:-:S03]  /*3430*/  PRMT R9, RZ, 0x7610, R9 ;  /* 0x00007610ff097816 */ /* 0x002fc60000000009 */
[----:B------:R-:W-:-:S05]  /*3440*/  IMAD.WIDE R10, R10, 0x2, R166 ;  /* 0x000000020a0a7825 */ /* 0x000fca00078e02a6 */
[----:B------:R0:W5:Y:S02]  /*3450*/  @P2 LDG.E.U16 R9, desc[UR14][R10.64] ;  /* 0x0000000e0a092981 */ /* 0x000164000c1e1500 */
[----:B0-----:R-:W0:Y:S01]  /*3460*/  LDC R11, c[0x0][0x238] ;  /* 0x00008e00ff0b7b82 */ /* 0x001e220000000800 */
[C---:B------:R-:W-:Y:S02]  /*3470*/  ISETP.GT.AND P0, PT, R6.reuse, 0x4, PT ;  /* 0x000000040600780c */ /* 0x040fe40003f04270 */
[----:B------:R-:W-:Y:S02]  /*3480*/  PRMT R206, RZ, 0x7610, R206 ;  /* 0x00007610ffce7816 */ /* 0x000fe400000000ce */
[----:B------:R-:W-:Y:S01]  /*3490*/  ISETP.GT.AND P3, PT, R6, 0x1b, PT ;  /* 0x0000001b0600780c */ /* 0x000fe20003f64270 */
[----:B0-----:R-:W-:-:S04]  /*34a0*/  IMAD.SHL.U32 R11, R11, 0x4, RZ ;  /* 0x000000040b0b7824 */ /* 0x001fc800078e00ff */
[----:B------:R-:W-:-:S05]  /*34b0*/  IMAD.WIDE R10, R11, 0x2, R166 ;  /* 0x000000020b0a7825 */ /* 0x000fca00078e02a6 */
[----:B------:R0:W5:Y:S02]  /*34c0*/  @P0 LDG.E.U16 R206, desc[UR14][R10.64] ;  /* 0x0000000e0ace0981 */ /* 0x000164000c1e1500 */
[----:B0-----:R-:W0:Y:S01]  /*34d0*/  LDC R11, c[0x0][0x238] ;  /* 0x00008e00ff0b7b82 */ /* 0x001e220000000800 */
[----:B---3--:R-:W-:Y:S01]  /*34e0*/  IMAD R18, R18, 0x1b, RZ ;  /* 0x0000001b12127824 */ /* 0x008fe200078e02ff */
[----:B------:R-:W-:-:S03]  /*34f0*/  PRMT R204, RZ, 0x7610, R204 ;  /* 0x00007610ffcc7816 */ /* 0x000fc600000000cc */
[----:B------:R-:W-:Y:S01]  /*3500*/  IMAD.WIDE R18, R18, 0x2, R166 ;  /* 0x0000000212127825 */ /* 0x000fe200078e02a6 */
[----:B------:R-:W-:-:S04]  /*3510*/  ISETP.GT.AND P2, PT, R6, 0x6, PT ;  /* 0x000000060600780c */ /* 0x000fc80003f44270 */
[----:B------:R1:W3:Y:S01]  /*3520*/  @P3 LDG.E.U16 R204, desc[UR14][R18.64] ;  /* 0x0000000e12cc3981 */ /* 0x0002e2000c1e1500 */
[----:B------:R-:W-:Y:S01]  /*3530*/  PRMT R222, RZ, 0x7610, R222 ;  /* 0x00007610ffde7816 */ /* 0x000fe200000000de */
[----:B-1----:R-:W1:Y:S01]  /*3540*/  LDC R19, c[0x0][0x238] ;  /* 0x00008e00ff137b82 */ /* 0x002e620000000800 */
[----:B0-----:R-:W-:-:S04]  /*3550*/  IMAD R11, R11, 0x6, RZ ;  /* 0x000000060b0b7824 */ /* 0x001fc800078e02ff */
[----:B------:R-:W-:-:S05]  /*3560*/  IMAD.WIDE R10, R11, 0x2, R166 ;  /* 0x000000020b0a7825 */ /* 0x000fca00078e02a6 */
[----:B------:R0:W3:Y:S01]  /*3570*/  @P2 LDG.E.U16 R222, desc[UR14][R10.64] ;  /* 0x0000000e0ade2981 */ /* 0x0000e2000c1e1500 */
[----:B------:R-:W-:Y:S01]  /*3580*/  ISETP.GT.AND P1, PT, R6, 0x5, PT ;  /* 0x000000050600780c */ /* 0x000fe20003f24270 */
[----:B0-----:R-:W0:Y:S01]  /*3590*/  LDC R11, c[0x0][0x238] ;  /* 0x00008e00ff0b7b82 */ /* 0x001e220000000800 */
[----:B-1----:R-:W-:Y:S01]  /*35a0*/  IMAD R19, R19, 0x5, RZ ;  /* 0x0000000513137824 */ /* 0x002fe200078e02ff */
[----:B------:R-:W-:-:S03]  /*35b0*/  PRMT R214, RZ, 0x7610, R214 ;  /* 0x00007610ffd67816 */ /* 0x000fc600000000d6 */
[----:B------:R-:W-:-:S07]  /*35c0*/  IMAD.WIDE R18, R19, 0x2, R166 ;  /* 0x0000000213127825 */ /* 0x000fce00078e02a6 */
[----:B------:R1:W3:Y:S01]  /*35d0*/  @P1 LDG.E.U16 R214, desc[UR14][R18.64] ;  /* 0x0000000e12d61981 */ /* 0x0002e2000c1e1500 */
[C---:B------:R-:W-:Y:S02]  /*35e0*/  ISETP.GT.AND P1, PT, R6.reuse, 0x14, PT ;  /* 0x000000140600780c */ /* 0x040fe40003f24270 */
[----:B------:R-:W-:Y:S02]  /*35f0*/  PRMT R210, RZ, 0x7610, R210 ;  /* 0x00007610ffd27816 */ /* 0x000fe400000000d2 */
[----:B------:R-:W-:Y:S02]  /*3600*/  ISETP.GT.AND P0, PT, R6, 0x7, PT ;  /* 0x000000070600780c */ /* 0x000fe40003f04270 */
[----:B------:R-:W-:Y:S02]  /*3610*/  PRMT R231, RZ, 0x7610, R231 ;  /* 0x00007610ffe77816 */ /* 0x000fe400000000e7 */
[----:B------:R-:W-:Y:S01]  /*3620*/  PRMT R212, RZ, 0x7610, R212 ;  /* 0x00007610ffd47816 */ /* 0x000fe200000000d4 */
[----:B-1----:R-:W1:Y:S01]  /*3630*/  LDC R19, c[0x0][0x238] ;  /* 0x00008e00ff137b82 */ /* 0x002e620000000800 */
[----:B0-----:R-:W-:-:S04]  /*3640*/  IMAD R11, R11, 0x14, RZ ;  /* 0x000000140b0b7824 */ /* 0x001fc800078e02ff */
[----:B------:R-:W-:-:S05]  /*3650*/  IMAD.WIDE R10, R11, 0x2, R166 ;  /* 0x000000020b0a7825 */ /* 0x000fca00078e02a6 */
[----:B------:R0:W3:Y:S02]  /*3660*/  @P1 LDG.E.U16 R210, desc[UR14][R10.64] ;  /* 0x0000000e0ad21981 */ /* 0x0000e4000c1e1500 */
[----:B0-----:R-:W0:Y:S02]  /*3670*/  LDC R11, c[0x0][0x238] ;  /* 0x00008e00ff0b7b82 */ /* 0x001e240000000800 */
[----:B0-----:R-:W-:-:S04]  /*3680*/  IMAD R11, R11, 0x7, RZ ;  /* 0x000000070b0b7824 */ /* 0x001fc800078e02ff */
[----:B------:R-:W-:-:S05]  /*3690*/  IMAD.WIDE R10, R11, 0x2, R166 ;  /* 0x000000020b0a7825 */ /* 0x000fca00078e02a6 */
[----:B------:R0:W3:Y:S02]  /*36a0*/  @P0 LDG.E.U16 R231, desc[UR14][R10.64] ;  /* 0x0000000e0ae70981 */ /* 0x0000e4000c1e1500 */
[----:B0-----:R-:W0:Y:S01]  /*36b0*/  LDC R11, c[0x0][0x238] ;  /* 0x00008e00ff0b7b82 */ /* 0x001e220000000800 */
[----:B------:R-:W-:Y:S01]  /*36c0*/  ISETP.GT.AND P1, PT, R6, 0x1c, PT ;  /* 0x0000001c0600780c */ /* 0x000fe20003f24270 */
[----:B0-----:R-:W-:-:S04]  /*36d0*/  IMAD R11, R11, 0x1c, RZ ;  /* 0x0000001c0b0b7824 */ /* 0x001fc800078e02ff */
[----:B------:R-:W-:-:S08]  /*36e0*/  IMAD.WIDE R10, R11, 0x2, R166 ;  /* 0x000000020b0a7825 */ /* 0x000fd000078e02a6 */
[----:B------:R0:W3:Y:S02]  /*36f0*/  @P1 LDG.E.U16 R212, desc[UR14][R10.64] ;  /* 0x0000000e0ad41981 */ /* 0x0000e4000c1e1500 */
[----:B0-----:R-:W0:Y:S01]  /*3700*/  LDC R11, c[0x0][0x238] ;  /* 0x00008e00ff0b7b82 */ /* 0x001e220000000800 */
[----:B------:R-:W-:Y:S02]  /*3710*/  ISETP.GT.AND P0, PT, R6, 0xd, PT ;  /* 0x0000000d0600780c */ /* 0x000fe40003f04270 */
[----:B------:R-:W-:Y:S01]  /*3720*/  PRMT R216, RZ, 0x7610, R216 ;  /* 0x00007610ffd87816 */ /* 0x000fe200000000d8 */
[----:B0-----:R-:W-:-:S04]  /*3730*/  IMAD R11, R11, 0xd, RZ ;  /* 0x0000000d0b0b7824 */ /* 0x001fc800078e02ff */
[----:B------:R-:W-:-:S06]  /*3740*/  IMAD.WIDE R10, R11, 0x2, R166 ;  /* 0x000000020b0a7825 */ /* 0x000fcc00078e02a6 */
        /* <DEDUP_REMOVED lines=32> */
[C---:B------:R-:W-:Y:S02]  /*3950*/  ISETP.GT.AND P0, PT, R6.reuse, 0x17, PT ;  /* 0x000000170600780c */ /* 0x040fe40003f04270 */
[----:B------:R-:W-:Y:S02]  /*3960*/  PRMT R229, RZ, 0x7610, R229 ;  /* 0x00007610ffe57816 */ /* 0x000fe400000000e5 */
[----:B------:R-:W-:Y:S01]  /*3970*/  ISETP.GT.AND P3, PT, R6, 0xc, PT ;  /* 0x0000000c0600780c */ /* 0x000fe20003f64270 */
[----:B-1----:R-:W-:Y:S02]  /*3980*/  IMAD R19, R19, 0xc, RZ ;  /* 0x0000000c13137824 */ /* 0x002fe400078e02ff */
[----:B0-----:R-:W-:-:S04]  /*3990*/  IMAD R11, R11, 0x17, RZ ;  /* 0x000000170b0b7824 */ /* 0x001fc800078e02ff */
[----:B------:R-:W-:-:S05]  /*39a0*/  IMAD.WIDE R10, R11, 0x2, R166 ;  /* 0x000000020b0a7825 */ /* 0x000fca00078e02a6 */
[----:B------:R0:W3:Y:S02]  /*39b0*/  @P0 LDG.E.U16 R229, desc[UR14][R10.64] ;  /* 0x0000000e0ae50981 */ /* 0x0000e4000c1e1500 */
[----:B0-----:R-:W0:Y:S01]  /*39c0*/  LDC R11, c[0x0][0x238] ;  /* 0x00008e00ff0b7b82 */ /* 0x001e220000000800 */
[----:B------:R-:W-:Y:S01]  /*39d0*/  PRMT R208, RZ, 0x7610, R208 ;  /* 0x00007610ffd07816 */ /* 0x000fe200000000d0 */
[----:B------:R-:W-:Y:S01]  /*39e0*/  IMAD.WIDE R18, R19, 0x2, R166 ;  /* 0x0000000213127825 */ /* 0x000fe200078e02a6 */
[----:B------:R-:W-:-:S04]  /*39f0*/  ISETP.GT.AND P1, PT, R6, 0x1e, PT ;  /* 0x0000001e0600780c */ /* 0x000fc80003f24270 */
[----:B------:R-:W3:Y:S01]  /*3a00*/  @P3 LDG.E.U16 R208, desc[UR14][R18.64] ;  /* 0x0000000e12d03981 */ /* 0x000ee2000c1e1500 */
[----:B------:R-:W-:Y:S01]  /*3a10*/  PRMT R232, RZ, 0x7610, R232 ;  /* 0x00007610ffe87816 */ /* 0x000fe200000000e8 */
[----:B0-----:R-:W-:-:S04]  /*3a20*/  IMAD R11, R11, 0x1e, RZ ;  /* 0x0000001e0b0b7824 */ /* 0x001fc800078e02ff */
[----:B------:R-:W-:-:S05]  /*3a30*/  IMAD.WIDE R10, R11, 0x2, R166 ;  /* 0x000000020b0a7825 */ /* 0x000fca00078e02a6 */
[----:B------:R0:W3:Y:S02]  /*3a40*/  @P1 LDG.E.U16 R232, desc[UR14][R10.64] ;  /* 0x0000000e0ae81981 */ /* 0x0000e4000c1e1500 */
[----:B0-----:R-:W0:Y:S01]  /*3a50*/  LDC R11, c[0x0][0x238] ;  /* 0x00008e00ff0b7b82 */ /* 0x001e220000000800 */
[----:B------:R-:W-:Y:S02]  /*3a60*/  ISETP.GT.AND P2, PT, R6, 0x1f, PT ;  /* 0x0000001f0600780c */ /* 0x000fe40003f44270 */
[----:B------:R-:W-:Y:S02]  /*3a70*/  PRMT R228, RZ, 0x7610, R228 ;  /* 0x00007610ffe47816 */ /* 0x000fe400000000e4 */
[----:B------:R-:W-:Y:S01]  /*3a80*/  LOP3.LUT R171, R171, R170, RZ, 0x3c, !PT ;  /* 0x000000aaabab7212 */ /* 0x000fe200078e3cff */
[----:B0-----:R-:W-:-:S04]  /*3a90*/  IMAD R11, R11, 0x1f, RZ ;  /* 0x0000001f0b0b7824 */ /* 0x001fc800078e02ff */
[----:B------:R-:W-:-:S05]  /*3aa0*/  IMAD.WIDE R10, R11, 0x2, R166 ;  /* 0x000000020b0a7825 */ /* 0x000fca00078e02a6 */
[----:B------:R0:W3:Y:S01]  /*3ab0*/  @P2 LDG.E.U16 R228, desc[UR14][R10.64] ;  /* 0x0000000e0ae42981 */ /* 0x0000e2000c1e1500 */
[----:B------:R-:W-:Y:S01]  /*3ac0*/  BAR.SYNC.DEFER_BLOCKING 0x0 ;  /* 0x0000000000007b1d */ /* 0x000fe20000010000 */
[----:B------:R-:W-:Y:S02]  /*3ad0*/  LOP3.LUT R170, R171, R170, RZ, 0x3c, !PT ;  /* 0x000000aaabaa7212 */ /* 0x000fe400078e3cff */
[----:B------:R-:W-:Y:S02]  /*3ae0*/  ISETP.GE.AND P0, PT, R7, R6, PT ;  /* 0x000000060700720c */ /* 0x000fe40003f06270 */
[----:B------:R-:W-:Y:S02]  /*3af0*/  LOP3.LUT R171, R171, R170, RZ, 0x3c, !PT ;  /* 0x000000aaabab7212 */ /* 0x000fe400078e3cff */
[----:B------:R-:W-:Y:S01]  /*3b00*/  PRMT R227, RZ, 0x7610, R227 ;  /* 0x00007610ffe37816 */ /* 0x000fe200000000e3 */
[----:B0-----:R-:W-:Y:S01]  /*3b10*/  IMAD.WIDE R10, R236, 0x2, R170 ;  /* 0x00000002ec0a7825 */ /* 0x001fe200078e02aa */
[----:B------:R-:W-:-:S02]  /*3b20*/  PRMT R19, RZ, 0x7610, R19 ;  /* 0x00007610ff137816 */ /* 0x000fc40000000013 */
[----:B------:R-:W-:-:S05]  /*3b30*/  PRMT R226, RZ, 0x7610, R226 ;  /* 0x00007610ffe27816 */ /* 0x000fca00000000e2 */
[----:B------:R0:W3:Y:S02]  /*3b40*/  @!P0 LDG.E.U16 R227, desc[UR14][R10.64] ;  /* 0x0000000e0ae38981 */ /* 0x0000e4000c1e1500 */
[----:B0-----:R-:W-:-:S05]  /*3b50*/  IMAD.WIDE R10, R236, 0x2, R156 ;  /* 0x00000002ec0a7825 */ /* 0x001fca00078e029c */
[----:B------:R0:W3:Y:S01]  /*3b60*/  @!P0 LDG.E.U16 R19, desc[UR14][R10.64] ;  /* 0x0000000e0a138981 */ /* 0x0000e2000c1e1500 */
[----:B------:R-:W-:Y:S01]  /*3b70*/  PRMT R18, RZ, 0x7610, R18 ;  /* 0x00007610ff127816 */ /* 0x000fe20000000012 */
[----:B0-----:R-:W-:-:S05]  /*3b80*/  IMAD.WIDE R10, R236, 0x2, R168 ;  /* 0x00000002ec0a7825 */ /* 0x001fca00078e02a8 */
[----:B------:R0:W3:Y:S01]  /*3b90*/  @!P0 LDG.E.U16 R226, desc[UR14][R10.64] ;  /* 0x0000000e0ae28981 */ /* 0x0000e2000c1e1500 */
[----:B------:R-:W-:Y:S01]  /*3ba0*/  PRMT R225, RZ, 0x7610, R225 ;  /* 0x00007610ffe17816 */ /* 0x000fe200000000e1 */
[----:B0-----:R-:W-:-:S05]  /*3bb0*/  IMAD.WIDE R10, R236, 0x2, R164 ;  /* 0x00000002ec0a7825 */ /* 0x001fca00078e02a4 */
[----:B------:R0:W3:Y:S01]  /*3bc0*/  @!P0 LDG.E.U16 R18, desc[UR14][R10.64] ;  /* 0x0000000e0a128981 */ /* 0x0000e2000c1e1500 */
[----:B------:R-:W-:Y:S02]  /*3bd0*/  PRMT R17, RZ, 0x7610, R17 ;  /* 0x00007610ff117816 */ /* 0x000fe40000000011 */
[----:B------:R-:W-:Y:S01]  /*3be0*/  LOP3.LUT R173, R173, R172, RZ, 0x3c, !PT ;  /* 0x000000acadad7212 */ /* 0x000fe200078e3cff */
[----:B0-----:R-:W-:-:S03]  /*3bf0*/  IMAD.WIDE R10, R236, 0x2, R158 ;  /* 0x00000002ec0a7825 */ /* 0x001fc600078e029e */
[C---:B------:R-:W-:Y:S02]  /*3c00*/  LOP3.LUT R172, R173.reuse, R172, RZ, 0x3c, !PT ;  /* 0x000000acadac7212 */ /* 0x040fe400078e3cff */
[----:B------:R0:W3:Y:S01]  /*3c10*/  @!P0 LDG.E.U16 R225, desc[UR14][R10.64] ;  /* 0x0000000e0ae18981 */ /* 0x0000e2000c1e1500 */
[----:B------:R-:W-:Y:S02]  /*3c20*/  PRMT R224, RZ, 0x7610, R224 ;  /* 0x00007610ffe07816 */ /* 0x000fe400000000e0 */
[----:B------:R-:W-:Y:S01]  /*3c30*/  LOP3.LUT R173, R173, R172, RZ, 0x3c, !PT ;  /* 0x000000acadad7212 */ /* 0x000fe200078e3cff */
[----:B0-----:R-:W-:-:S05]  /*3c40*/  IMAD.WIDE R10, R236, 0x2, R162 ;  /* 0x00000002ec0a7825 */ /* 0x001fca00078e02a2 */
[----:B------:R0:W3:Y:S01]  /*3c50*/  @!P0 LDG.E.U16 R17, desc[UR14][R10.64] ;  /* 0x0000000e0a118981 */ /* 0x0000e2000c1e1500 */
[----:B------:R-:W-:-:S03]  /*3c60*/  LOP3.LUT R177, R177, R176, RZ, 0x3c, !PT ;  /* 0x000000b0b1b17212 */ /* 0x000fc600078e3cff */
[----:B--2---:R1:W-:Y:S01]  /*3c70*/  STS.U16 [R2+UR12], R16 ;  /* 0x0000001002007988 */ /* 0x0043e2000800040c */
[----:B0-----:R-:W-:Y:S01]  /*3c80*/  IMAD.WIDE R10, R236, 0x2, R160 ;  /* 0x00000002ec0a7825 */ /* 0x001fe200078e02a0 */
[----:B-1----:R-:W-:-:S04]  /*3c90*/  PRMT R16, RZ, 0x7610, R16 ;  /* 0x00007610ff107816 */ /* 0x002fc80000000010 */
[----:B------:R0:W2:Y:S01]  /*3ca0*/  @!P0 LDG.E.U16 R224, desc[UR14][R10.64] ;  /* 0x0000000e0ae08981 */ /* 0x0000a2000c1e1500 */
[----:B------:R-:W-:Y:S02]  /*3cb0*/  LOP3.LUT R176, R177, R176, RZ, 0x3c, !PT ;  /* 0x000000b0b1b07212 */ /* 0x000fe400078e3cff */
[----:B------:R-:W-:Y:S02]  /*3cc0*/  PRMT R155, RZ, 0x7610, R155 ;  /* 0x00007610ff9b7816 */ /* 0x000fe4000000009b */
[----:B------:R-:W-:Y:S01]  /*3cd0*/  LOP3.LUT R179, R179, R178, RZ, 0x3c, !PT ;  /* 0x000000b2b3b37212 */ /* 0x000fe200078e3cff */
[----:B0-----:R-:W-:Y:S01]  /*3ce0*/  IMAD.WIDE R10, R236, 0x2, R172 ;  /* 0x00000002ec0a7825 */ /* 0x001fe200078e02ac */
[----:B------:R-:W-:-:S04]  /*3cf0*/  LOP3.LUT R177, R177, R176, RZ, 0x3c, !PT ;  /* 0x000000b0b1b17212 */ /* 0x000fc800078e3cff */
[----:B------:R0:W2:Y:S01]  /*3d00*/  @!P0 LDG.E.U16 R16, desc[UR14][R10.64] ;  /* 0x0000000e0a108981 */ /* 0x0000a2000c1e1500 */
[----:B------:R-:W-:-:S03]  /*3d10*/  LOP3.LUT R178, R179, R178, RZ, 0x3c, !PT ;  /* 0x000000b2b3b27212 */ /* 0x000fc600078e3cff */
[----:B----4-:R1:W-:Y:S01]  /*3d20*/  STS.U16 [R2+UR12+0x800], R15 ;  /* 0x0008000f02007988 */ /* 0x0103e2000800040c */
[----:B0-----:R-:W-:Y:S01]  /*3d30*/  IMAD.WIDE R10, R236, 0x2, R174 ;  /* 0x00000002ec0a7825 */ /* 0x001fe200078e02ae */
[----:B------:R-:W-:Y:S02]  /*3d40*/  LOP3.LUT R179, R179, R178, RZ, 0x3c, !PT ;  /* 0x000000b2b3b37212 */ /* 0x000fe400078e3cff */
[----:B-1----:R-:W-:Y:S02]  /*3d50*/  PRMT R15, RZ, 0x7610, R15 ;  /* 0x00007610ff0f7816 */ /* 0x002fe4000000000f */
[----:B------:R0:W4:Y:S01]  /*3d60*/  @!P0 LDG.E.U16 R155, desc[UR14][R10.64] ;  /* 0x0000000e0a9b8981 */ /* 0x000122000c1e1500 */
[----:B------:R-:W-:-:S03]  /*3d70*/  LOP3.LUT R181, R181, R180, RZ, 0x3c, !PT ;  /* 0x000000b4b5b57212 */ /* 0x000fc600078e3cff */
[----:B------:R1:W-:Y:S01]  /*3d80*/  STS.U16 [R2+UR12+0x400], R154 ;  /* 0x0004009a02007988 */ /* 0x0003e2000800040c */
[----:B0-----:R-:W-:Y:S01]  /*3d90*/  IMAD.WIDE R10, R236, 0x2, R176 ;  /* 0x00000002ec0a7825 */ /* 0x001fe200078e02b0 */
[----:B-1----:R-:W-:-:S04]  /*3da0*/  PRMT R154, RZ, 0x7610, R154 ;  /* 0x00007610ff9a7816 */ /* 0x002fc8000000009a */
[----:B------:R0:W4:Y:S01]  /*3db0*/  @!P0 LDG.E.U16 R15, desc[UR14][R10.64] ;  /* 0x0000000e0a0f8981 */ /* 0x000122000c1e1500 */
[----:B------:R-:W-:Y:S01]  /*3dc0*/  LOP3.LUT R180, R181, R180, RZ, 0x3c, !PT ;  /* 0x000000b4b5b47212 */ /* 0x000fe200078e3cff */
[----:B0-----:R-:W-:-:S03]  /*3dd0*/  IMAD.WIDE R10, R236, 0x2, R178 ;  /* 0x00000002ec0a7825 */ /* 0x001fc600078e02b2 */
[----:B------:R-:W-:Y:S02]  /*3de0*/  LOP3.LUT R181, R181, R180, RZ, 0x3c, !PT ;  /* 0x000000b4b5b57212 */ /* 0x000fe400078e3cff */
[----:B------:R0:W4:Y:S01]  /*3df0*/  @!P0 LDG.E.U16 R154, desc[UR14][R10.64] ;  /* 0x0000000e0a9a8981 */ /* 0x000122000c1e1500 */
[----:B------:R-:W-:-:S03]  /*3e00*/  LOP3.LUT R183, R183, R182, RZ, 0x3c, !PT ;  /* 0x000000b6b7b77212 */ /* 0x000fc600078e3cff */
[----:B-----5:R-:W-:Y:S01]  /*3e10*/  STS.U16 [R2+UR12+0xc00], R153 ;  /* 0x000c009902007988 */ /* 0x020fe2000800040c */
[----:B0-----:R-:W-:-:S05]  /*3e20*/  LOP3.LUT R11, R2, 0x10, RZ, 0x3c, !PT ;  /* 0x00000010020b7812 */ /* 0x001fca00078e3cff */
[----:B------:R0:W-:Y:S01]  /*3e30*/  STS.U16 [R11+UR12+0x80], R14 ;  /* 0x0000800e0b007988 */ /* 0x0001e2000800040c */
[C---:B------:R-:W-:Y:S02]  /*3e40*/  LOP3.LUT R182, R183.reuse, R182, RZ, 0x3c, !PT ;  /* 0x000000b6b7b67212 */ /* 0x040fe400078e3cff */
[----:B0-----:R-:W-:Y:S01]  /*3e50*/  PRMT R14, RZ, 0x7610, R14 ;  /* 0x00007610ff0e7816 */ /* 0x001fe2000000000e */
[----:B------:R-:W-:Y:S01]  /*3e60*/  IMAD.WIDE R10, R236, 0x2, R180 ;  /* 0x00000002ec0a7825 */ /* 0x000fe200078e02b4 */
[----:B------:R-:W-:-:S04]  /*3e70*/  LOP3.LUT R183, R183, R182, RZ, 0x3c, !PT ;  /* 0x000000b6b7b77212 */ /* 0x000fc800078e3cff */
[----:B------:R0:W5:Y:S01]  /*3e80*/  @!P0 LDG.E.U16 R14, desc[UR14][R10.64] ;  /* 0x0000000e0a0e8981 */ /* 0x000162000c1e1500 */
[----:B------:R-:W-:Y:S02]  /*3e90*/  PRMT R153, RZ, 0x7610, R153 ;  /* 0x00007610ff997816 */ /* 0x000fe40000000099 */
[----:B------:R-:W-:Y:S02]  /*3ea0*/  LOP3.LUT R185, R185, R184, RZ, 0x3c, !PT ;  /* 0x000000b8b9b97212 */ /* 0x000fe400078e3cff */
[----:B0-----:R-:W-:-:S05]  /*3eb0*/  LOP3.LUT R11, R2, 0x10, RZ, 0x3c, !PT ;  /* 0x00000010020b7812 */ /* 0x001fca00078e3cff */
[----:B------:R0:W-:Y:S01]  /*3ec0*/  STS.U16 [R11+UR12+0x480], R152 ;  /* 0x000480980b007988 */ /* 0x0001e2000800040c */
[----:B------:R-:W-:Y:S01]  /*3ed0*/  LOP3.LUT R184, R185, R184, RZ, 0x3c, !PT ;  /* 0x000000b8b9b87212 */ /* 0x000fe200078e3cff */
[----:B0-----:R-:W-:-:S03]  /*3ee0*/  IMAD.WIDE R10, R236, 0x2, R182 ;  /* 0x00000002ec0a7825 */ /* 0x001fc600078e02b6 */
[----:B------:R-:W-:Y:S02]  /*3ef0*/  LOP3.LUT R185, R185, R184, RZ, 0x3c, !PT ;  /* 0x000000b8b9b97212 */ /* 0x000fe400078e3cff */
[----:B------:R0:W5:Y:S01]  /*3f00*/  @!P0 LDG.E.U16 R153, desc[UR14][R10.64] ;  /* 0x0000000e0a998981 */ /* 0x000162000c1e1500 */
[----:B------:R-:W-:Y:S02]  /*3f10*/  LOP3.LUT R187, R187, R186, RZ, 0x3c, !PT ;  /* 0x000000babbbb7212 */ /* 0x000fe400078e3cff */
        /* <DEDUP_REMOVED lines=14> */
[----:B------:R0:W5:Y:S02]  /*4000*/  @!P0 LDG.E.U16 R152, desc[UR14][R10.64] ;  /* 0x0000000e0a988981 */ /* 0x000164000c1e1500 */
[----:B0-----:R-:W-:-:S05]  /*4010*/  LOP3.LUT R11, R2, 0x20, RZ, 0x3c, !PT ;  /* 0x00000020020b7812 */ /* 0x001fca00078e3cff */
[----:B------:R0:W-:Y:S01]  /*4020*/  STS.U16 [R11+UR12+0x100], R12 ;  /* 0x0001000c0b007988 */ /* 0x0001e2000800040c */
[----:B------:R-:W-:Y:S02]  /*4030*/  LOP3.LUT R193, R193, R192, RZ, 0x3c, !PT ;  /* 0x000000c0c1c17212 */ /* 0x000fe400078e3cff */
[----:B0-----:R-:W-:Y:S01]  /*4040*/  PRMT R12, RZ, 0x7610, R12 ;  /* 0x00007610ff0c7816 */ /* 0x001fe2000000000c */
[----:B------:R-:W-:-:S05]  /*4050*/  IMAD.WIDE R10, R236, 0x2, R188 ;  /* 0x00000002ec0a7825 */ /* 0x000fca00078e02bc */
[----:B------:R0:W5:Y:S01]  /*4060*/  @!P0 LDG.E.U16 R12, desc[UR14][R10.64] ;  /* 0x0000000e0a0c8981 */ /* 0x000162000c1e1500 */
[C---:B------:R-:W-:Y:S02]  /*4070*/  LOP3.LUT R192, R193.reuse, R192, RZ, 0x3c, !PT ;  /* 0x000000c0c1c07212 */ /* 0x040fe400078e3cff */
[----:B------:R-:W-:Y:S02]  /*4080*/  PRMT R23, RZ, 0x7610, R23 ;  /* 0x00007610ff177816 */ /* 0x000fe40000000017 */
[----:B0-----:R-:W-:Y:S02]  /*4090*/  LOP3.LUT R11, R2, 0x20, RZ, 0x3c, !PT ;  /* 0x00000020020b7812 */ /* 0x001fe400078e3cff */
[----:B------:R-:W-:-:S03]  /*40a0*/  LOP3.LUT R193, R193, R192, RZ, 0x3c, !PT ;  /* 0x000000c0c1c17212 */ /* 0x000fc600078e3cff */
[----:B------:R0:W-:Y:S01]  /*40b0*/  STS.U16 [R11+UR12+0x500], R21 ;  /* 0x000500150b007988 */ /* 0x0001e2000800040c */
[----:B------:R-:W-:Y:S01]  /*40c0*/  LOP3.LUT R195, R195, R194, RZ, 0x3c, !PT ;  /* 0x000000c2c3c37212 */ /* 0x000fe200078e3cff */
[----:B0-----:R-:W-:Y:S01]  /*40d0*/  IMAD.WIDE R10, R236, 0x2, R190 ;  /* 0x00000002ec0a7825 */ /* 0x001fe200078e02be */
[----:B------:R-:W-:-:S04]  /*40e0*/  LOP3.LUT R21, R2, 0x20, RZ, 0x3c, !PT ;  /* 0x0000002002157812 */ /* 0x000fc800078e3cff */
[----:B------:R0:W5:Y:S04]  /*40f0*/  @!P0 LDG.E.U16 R23, desc[UR14][R10.64] ;  /* 0x0000000e0a178981 */ /* 0x000168000c1e1500 */
[----:B------:R1:W-:Y:S01]  /*4100*/  STS.U16 [R21+UR12+0x900], R20 ;  /* 0x0009001415007988 */ /* 0x0003e2000800040c */
[C---:B------:R-:W-:Y:S02]  /*4110*/  LOP3.LUT R194, R195.reuse, R194, RZ, 0x3c, !PT ;  /* 0x000000c2c3c27212 */ /* 0x040fe400078e3cff */
[----:B0-----:R-:W-:Y:S01]  /*4120*/  PRMT R11, RZ, 0x7610, R11 ;  /* 0x00007610ff0b7816 */ /* 0x001fe2000000000b */
[----:B-1----:R-:W-:Y:S01]  /*4130*/  IMAD.WIDE R20, R236, 0x2, R192 ;  /* 0x00000002ec147825 */ /* 0x002fe200078e02c0 */
[----:B------:R-:W-:-:S04]  /*4140*/  LOP3.LUT R195, R195, R194, RZ, 0x3c, !PT ;  /* 0x000000c2c3c37212 */ /* 0x000fc800078e3cff */
[----:B------:R0:W5:Y:S02]  /*4150*/  @!P0 LDG.E.U16 R11, desc[UR14][R20.64] ;  /* 0x0000000e140b8981 */ /* 0x000164000c1e1500 */
[----:B0-----:R-:W-:-:S05]  /*4160*/  LOP3.LUT R21, R2, 0x20, RZ, 0x3c, !PT ;  /* 0x0000002002157812 */ /* 0x001fca00078e3cff */
[----:B------:R0:W-:Y:S02]  /*4170*/  STS.U16 [R21+UR12+0xd00], R22 ;  /* 0x000d001615007988 */ /* 0x0001e4000800040c */
[----:B0-----:R-:W-:Y:S01]  /*4180*/  PRMT R22, RZ, 0x7610, R22 ;  /* 0x00007610ff167816 */ /* 0x001fe20000000016 */
[----:B------:R-:W-:-:S05]  /*4190*/  IMAD.WIDE R20, R236, 0x2, R194 ;  /* 0x00000002ec147825 */ /* 0x000fca00078e02c2 */
[----:B------:R0:W5:Y:S01]  /*41a0*/  @!P0 LDG.E.U16 R22, desc[UR14][R20.64] ;  /* 0x0000000e14168981 */ /* 0x000162000c1e1500 */
[----:B------:R-:W-:Y:S02]  /*41b0*/  LOP3.LUT R199, R199, R198, RZ, 0x3c, !PT ;  /* 0x000000c6c7c77212 */ /* 0x000fe400078e3cff */
[----:B0-----:R-:W-:-:S05]  /*41c0*/  LOP3.LUT R21, R2, 0x30, RZ, 0x3c, !PT ;  /* 0x0000003002157812 */ /* 0x001fca00078e3cff */
[----:B------:R0:W-:Y:S01]  /*41d0*/  STS.U16 [R21+UR12+0x180], R197 ;  /* 0x000180c515007988 */ /* 0x0001e2000800040c */
[----:B------:R-:W-:Y:S02]  /*41e0*/  LOP3.LUT R198, R199, R198, RZ, 0x3c, !PT ;  /* 0x000000c6c7c67212 */ /* 0x000fe400078e3cff */
[----:B------:R-:W-:Y:S01]  /*41f0*/  PRMT R10, RZ, 0x7610, R10 ;  /* 0x00007610ff0a7816 */ /* 0x000fe2000000000a */
[----:B0-----:R-:W-:Y:S02]  /*4200*/  IMAD.MOV.U32 R197, RZ, RZ, R196 ;  /* 0x000000ffffc57224 */ /* 0x001fe400078e00c4 */
[----:B------:R-:W-:Y:S01]  /*4210*/  IMAD.MOV.U32 R196, RZ, RZ, R201 ;  /* 0x000000ffffc47224 */ /* 0x000fe200078e00c9 */
[----:B------:R-:W-:-:S03]  /*4220*/  LOP3.LUT R201, R2, 0x30, RZ, 0x3c, !PT ;  /* 0x0000003002c97812 */ /* 0x000fc600078e3cff */
[C---:B------:R-:W-:Y:S01]  /*4230*/  IMAD.WIDE R20, R236.reuse, 0x2, R196 ;  /* 0x00000002ec147825 */ /* 0x040fe200078e02c4 */
[----:B------:R-:W-:Y:S01]  /*4240*/  LOP3.LUT R199, R199, R198, RZ, 0x3c, !PT ;  /* 0x000000c6c7c77212 */ /* 0x000fe200078e3cff */
[----:B------:R0:W-:Y:S04]  /*4250*/  STS.U16 [R201+UR12+0x580], R200 ;  /* 0x000580c8c9007988 */ /* 0x0001e8000800040c */
[----:B------:R1:W5:Y:S01]  /*4260*/  @!P0 LDG.E.U16 R10, desc[UR14][R20.64] ;  /* 0x0000000e140a8981 */ /* 0x000362000c1e1500 */
[----:B0-----:R-:W-:Y:S01]  /*4270*/  IMAD.WIDE R200, R236, 0x2, R198 ;  /* 0x00000002ecc87825 */ /* 0x001fe200078e02c6 */
[----:B-1----:R-:W-:-:S06]  /*4280*/  PRMT R21, RZ, 0x7610, R21 ;  /* 0x00007610ff157816 */ /* 0x002fcc0000000015 */
[----:B------:R0:W5:Y:S02]  /*4290*/  @!P0 LDG.E.U16 R21, desc[UR14][R200.64] ;  /* 0x0000000ec8158981 */ /* 0x000164000c1e1500 */
[----:B0-----:R-:W-:Y:S01]  /*42a0*/  LOP3.LUT R201, R2, 0x30, RZ, 0x3c, !PT ;  /* 0x0000003002c97812 */ /* 0x001fe200078e3cff */
[----:B------:R-:W-:-:S04]  /*42b0*/  IMAD.MOV.U32 R200, RZ, RZ, R203 ;  /* 0x000000ffffc87224 */ /* 0x000fc800078e00cb */
[----:B------:R0:W-:Y:S02]  /*42c0*/  STS.U16 [R201+UR12+0x980], R9 ;  /* 0x00098009c9007988 */ /* 0x0001e4000800040c */
[----:B0-----:R-:W-:Y:S01]  /*42d0*/  IMAD.MOV.U32 R201, RZ, RZ, R202 ;  /* 0x000000ffffc97224 */ /* 0x001fe200078e00ca */
[----:B------:R-:W-:Y:S01]  /*42e0*/  PRMT R9, RZ, 0x7610, R9 ;  /* 0x00007610ff097816 */ /* 0x000fe20000000009 */
[----:B------:R-:W-:-:S05]  /*42f0*/  IMAD.WIDE R202, R236, 0x2, R200 ;  /* 0x00000002ecca7825 */ /* 0x000fca00078e02c8 */
[----:B------:R0:W5:Y:S01]  /*4300*/  @!P0 LDG.E.U16 R9, desc[UR14][R202.64] ;  /* 0x0000000eca098981 */ /* 0x000162000c1e1500 */
[----:B------:R-:W-:Y:S02]  /*4310*/  PRMT R20, RZ, 0x7610, R20 ;  /* 0x00007610ff147816 */ /* 0x000fe40000000014 */
[----:B0-----:R-:W-:Y:S01]  /*4320*/  LOP3.LUT R203, R2, 0x30, RZ, 0x3c, !PT ;  /* 0x0000003002cb7812 */ /* 0x001fe200078e3cff */
[----:B------:R-:W-:-:S04]  /*4330*/  IMAD.MOV.U32 R202, RZ, RZ, R207 ;  /* 0x000000ffffca7224 */ /* 0x000fc800078e00cf */
[----:B---3--:R0:W-:Y:S01]  /*4340*/  STS.U16 [R203+UR12+0xd80], R204 ;  /* 0x000d80cccb007988 */ /* 0x0081e2000800040c */
[----:B------:R-:W-:Y:S01]  /*4350*/  LOP3.LUT R207, R2, 0x40, RZ, 0x3c, !PT ;  /* 0x0000004002cf7812 */ /* 0x000fe200078e3cff */
[----:B0-----:R-:W-:Y:S02]  /*4360*/  IMAD.MOV.U32 R203, RZ, RZ, R205 ;  /* 0x000000ffffcb7224 */ /* 0x001fe400078e00cd */
[----:B------:R-:W-:Y:S02]  /*4370*/  IMAD.WIDE R204, R236, 0x2, R202 ;  /* 0x00000002eccc7825 */ /* 0x000fe400078e02ca */
[----:B------:R0:W-:Y:S04]  /*4380*/  STS.U16 [R207+UR12+0x200], R206 ;  /* 0x000200cecf007988 */ /* 0x0001e8000800040c */
[----:B------:R1:W3:Y:S01]  /*4390*/  @!P0 LDG.E.U16 R20, desc[UR14][R204.64] ;  /* 0x0000000ecc148981 */ /* 0x0002e2000c1e1500 */
[----:B------:R-:W-:Y:S01]  /*43a0*/  PRMT R233, RZ, 0x7610, R233 ;  /* 0x00007610ffe97816 */ /* 0x000fe200000000e9 */
[----:B-1----:R-:W-:-:S02]  /*43b0*/  IMAD.MOV.U32 R204, RZ, RZ, R211 ;  /* 0x000000ffffcc7224 */ /* 0x002fc400078e00d3 */
[----:B------:R-:W-:Y:S02]  /*43c0*/  IMAD.MOV.U32 R205, RZ, RZ, R209 ;  /* 0x000000ffffcd7224 */ /* 0x000fe400078e00d1 */
[----:B0-----:R-:W-:Y:S01]  /*43d0*/  IMAD.WIDE R206, R236, 0x2, R204 ;  /* 0x00000002ecce7825 */ /* 0x001fe200078e02cc */
[----:B------:R-:W-:-:S04]  /*43e0*/  LOP3.LUT R209, R2, 0x40, RZ, 0x3c, !PT ;  /* 0x0000004002d17812 */ /* 0x000fc800078e3cff */
[----:B------:R0:W3:Y:S01]  /*43f0*/  @!P0 LDG.E.U16 R233, desc[UR14][R206.64] ;  /* 0x0000000ecee98981 */ /* 0x0000e2000c1e1500 */
[----:B------:R-:W-:-:S03]  /*4400*/  PRMT R234, RZ, 0x7610, R234 ;  /* 0x00007610ffea7816 */ /* 0x000fc600000000ea */
[----:B------:R1:W-:Y:S01]  /*4410*/  STS.U16 [R209+UR12+0x600], R208 ;  /* 0x000600d0d1007988 */ /* 0x0003e2000800040c */
[----:B0-----:R-:W-:Y:S02]  /*4420*/  IMAD.MOV.U32 R206, RZ, RZ, R215 ;  /* 0x000000ffffce7224 */ /* 0x001fe400078e00d7 */
[----:B------:R-:W-:Y:S02]  /*4430*/  IMAD.MOV.U32 R207, RZ, RZ, R213 ;  /* 0x000000ffffcf7224 */ /* 0x000fe400078e00d5 */
[----:B-1----:R-:W-:Y:S01]  /*4440*/  IMAD.WIDE R208, R236, 0x2, R206 ;  /* 0x00000002ecd07825 */ /* 0x002fe200078e02ce */
[----:B------:R-:W-:-:S04]  /*4450*/  LOP3.LUT R213, R2, 0x40, RZ, 0x3c, !PT ;  /* 0x0000004002d57812 */ /* 0x000fc800078e3cff */
[----:B------:R0:W3:Y:S01]  /*4460*/  @!P0 LDG.E.U16 R234, desc[UR14][R208.64] ;  /* 0x0000000ed0ea8981 */ /* 0x0000e2000c1e1500 */
[----:B------:R-:W-:-:S03]  /*4470*/  PRMT R235, RZ, 0x7610, R235 ;  /* 0x00007610ffeb7816 */ /* 0x000fc600000000eb */
[----:B------:R1:W-:Y:S01]  /*4480*/  STS.U16 [R213+UR12+0xa00], R210 ;  /* 0x000a00d2d5007988 */ /* 0x0003e2000800040c */
[----:B0-----:R-:W-:Y:S02]  /*4490*/  IMAD.MOV.U32 R208, RZ, RZ, R219 ;  /* 0x000000ffffd07224 */ /* 0x001fe400078e00db */
[----:B------:R-:W-:Y:S02]  /*44a0*/  IMAD.MOV.U32 R209, RZ, RZ, R217 ;  /* 0x000000ffffd17224 */ /* 0x000fe400078e00d9 */
[----:B-1----:R-:W-:Y:S01]  /*44b0*/  IMAD.WIDE R210, R236, 0x2, R208 ;  /* 0x00000002ecd27825 */ /* 0x002fe200078e02d0 */
[----:B------:R0:W-:Y:S04]  /*44c0*/  STS.U16 [R213+UR12+0xe00], R212 ;  /* 0x000e00d4d5007988 */ /* 0x0001e8000800040c */
[----:B------:R1:W3:Y:S01]  /*44d0*/  @!P0 LDG.E.U16 R235, desc[UR14][R210.64] ;  /* 0x0000000ed2eb8981 */ /* 0x0002e2000c1e1500 */
[----:B------:R-:W-:Y:S01]  /*44e0*/  PRMT R237, RZ, 0x7610, R237 ;  /* 0x00007610ffed7816 */ /* 0x000fe200000000ed */
[----:B-1----:R-:W-:-:S02]  /*44f0*/  IMAD.MOV.U32 R210, RZ, RZ, R223 ;  /* 0x000000ffffd27224 */ /* 0x002fc400078e00df */
[----:B------:R-:W-:Y:S02]  /*4500*/  IMAD.MOV.U32 R211, RZ, RZ, R221 ;  /* 0x000000ffffd37224 */ /* 0x000fe400078e00dd */
[----:B0-----:R-:W-:Y:S01]  /*4510*/  IMAD.WIDE R212, R236, 0x2, R210 ;  /* 0x00000002ecd47825 */ /* 0x001fe200078e02d2 */
[----:B------:R-:W-:-:S04]  /*4520*/  LOP3.LUT R221, R2, 0x50, RZ, 0x3c, !PT ;  /* 0x0000005002dd7812 */ /* 0x000fc800078e3cff */
[----:B------:R0:W3:Y:S04]  /*4530*/  @!P0 LDG.E.U16 R237, desc[UR14][R212.64] ;  /* 0x0000000ed4ed8981 */ /* 0x0000e8000c1e1500 */
[----:B------:R1:W-:Y:S01]  /*4540*/  STS.U16 [R221+UR12+0x280], R214 ;  /* 0x000280d6dd007988 */ /* 0x0003e2000800040c */
[----:B0-----:R-:W-:Y:S02]  /*4550*/  IMAD.MOV.U32 R212, RZ, RZ, R239 ;  /* 0x000000ffffd47224 */ /* 0x001fe400078e00ef */
[--C-:B------:R-:W-:Y:S01]  /*4560*/  IMAD.MOV.U32 R213, RZ, RZ, R238.reuse ;  /* 0x000000ffffd57224 */ /* 0x100fe200078e00ee */
[----:B------:R-:W-:Y:S01]  /*4570*/  PRMT R238, RZ, 0x7610, R238 ;  /* 0x00007610ffee7816 */ /* 0x000fe200000000ee */
[----:B-1----:R-:W-:Y:S01]  /*4580*/  IMAD.WIDE R214, R236, 0x2, R212 ;  /* 0x00000002ecd67825 */ /* 0x002fe200078e02d4 */
[----:B------:R0:W-:Y:S04]  /*4590*/  STS.U16 [R221+UR12+0x680], R216 ;  /* 0x000680d8dd007988 */ /* 0x0001e8000800040c */
[----:B------:R1:W3:Y:S01]  /*45a0*/  @!P0 LDG.E.U16 R238, desc[UR14][R214.64] ;  /* 0x0000000ed6ee8981 */ /* 0x0002e2000c1e1500 */
[----:B------:R-:W-:Y:S01]  /*45b0*/  PRMT R239, RZ, 0x7610, R239 ;  /* 0x00007610ffef7816 */ /* 0x000fe200000000ef */
[----:B-1----:R-:W-:-:S02]  /*45c0*/  IMAD.MOV.U32 R214, RZ, RZ, R241 ;  /* 0x000000ffffd67224 */ /* 0x002fc400078e00f1 */
[----:B------:R-:W-:Y:S02]  /*45d0*/  IMAD.MOV.U32 R215, RZ, RZ, R240 ;  /* 0x000000ffffd77224 */ /* 0x000fe400078e00f0 */
[----:B0-----:R-:W-:Y:S01]  /*45e0*/  IMAD.WIDE R216, R236, 0x2, R214 ;  /* 0x00000002ecd87825 */ /* 0x001fe200078e02d6 */
[----:B------:R0:W-:Y:S04]  /*45f0*/  STS.U16 [R221+UR12+0xa80], R218 ;  /* 0x000a80dadd007988 */ /* 0x0001e8000800040c */
[----:B------:R1:W3:Y:S01]  /*4600*/  @!P0 LDG.E.U16 R239, desc[UR14][R216.64] ;  /* 0x0000000ed8ef8981 */ /* 0x0002e2000c1e1500 */
[----:B------:R-:W-:Y:S01]  /*4610*/  PRMT R240, RZ, 0x7610, R240 ;  /* 0x00007610fff07816 */ /* 0x000fe200000000f0 */
[----:B-1----:R-:W-:Y:S02]  /*4620*/  IMAD.MOV.U32 R216, RZ, RZ, R244 ;  /* 0x000000ffffd87224 */ /* 0x002fe400078e00f4 */
[----:B------:R-:W-:-:S02]  /*4630*/  IMAD.MOV.U32 R217, RZ, RZ, R243 ;  /* 0x000000ffffd97224 */ /* 0x000fc400078e00f3 */
[C---:B0-----:R-:W-:Y:S01]  /*4640*/  IMAD.WIDE R218, R236.reuse, 0x2, R216 ;  /* 0x00000002ecda7825 */ /* 0x041fe200078e02d8 */
[----:B------:R0:W-:Y:S04]  /*4650*/  STS.U16 [R221+UR12+0xe80], R220 ;  /* 0x000e80dcdd007988 */ /* 0x0001e8000800040c */
[----:B------:R1:W3:Y:S01]  /*4660*/  @!P0 LDG.E.U16 R240, desc[UR14][R218.64] ;  /* 0x0000000edaf08981 */ /* 0x0002e2000c1e1500 */
[----:B------:R-:W-:Y:S01]  /*4670*/  PRMT R241, RZ, 0x7610, R241 ;  /* 0x00007610fff17816 */ /* 0x000fe200000000f1 */
[----:B-1----:R-:W-:Y:S02]  /*4680*/  IMAD.MOV.U32 R218, RZ, RZ, R246 ;  /* 0x000000ffffda7224 */ /* 0x002fe400078e00f6 */
        /* <DEDUP_REMOVED lines=8> */
[----:B-1----:R-:W-:-:S05]  /*4710*/  IMAD.WIDE R222, R236, 0x2, R220 ;  /* 0x00000002ecde7825 */ /* 0x002fca00078e02dc */
[----:B------:R-:W3:Y:S04]  /*4720*/  @!P0 LDG.E.U16 R243, desc[UR14][R222.64] ;  /* 0x0000000edef38981 */ /* 0x000ee8000c1e1500 */
[----:B------:R-:W-:Y:S04]  /*4730*/  STS.U16 [R244+UR12+0x700], R8 ;  /* 0x00070008f4007988 */ /* 0x000fe8000800040c */
[----:B------:R0:W-:Y:S04]  /*4740*/  STS.U16 [R244+UR12+0xb00], R4 ;  /* 0x000b0004f4007988 */ /* 0x0001e8000800040c */
[----:B------:R-:W-:Y:S04]  /*4750*/  STS.U16 [R244+UR12+0xf00], R232 ;  /* 0x000f00e8f4007988 */ /* 0x000fe8000800040c */
[----:B------:R-:W-:Y:S01]  /*4760*/  STS.U16 [R252+UR12+0x380], R231 ;  /* 0x000380e7fc007988 */ /* 0x000fe2000800040c */
[----:B------:R-:W-:Y:S01]  /*4770*/  UMOV UR4, UR13 ;  /* 0x0000000d00047c82 */ /* 0x000fe20008000000 */
[----:B------:R-:W-:Y:S01]  /*4780*/  UMOV UR5, 0x40000040 ;  /* 0x4000004000057882 */ /* 0x000fe20000000000 */
[----:B------:R-:W-:Y:S01]  /*4790*/  UMOV UR18, UR6 ;  /* 0x0000000600127c82 */ /* 0x000fe20008000000 */
[----:B------:R-:W-:Y:S01]  /*47a0*/  STS.U16 [R252+UR12+0x780], R230 ;  /* 0x000780e6fc007988 */ /* 0x000fe2000800040c */
[----:B------:R-:W-:Y:S01]  /*47b0*/  UMOV UR19, UR7 ;  /* 0x0000000700137c82 */ /* 0x000fe20008000000 */
[----:B------:R-:W-:Y:S01]  /*47c0*/  UMOV UR22, UR10 ;  /* 0x0000000a00167c82 */ /* 0x000fe20008000000 */
[----:B------:R-:W-:Y:S01]  /*47d0*/  UMOV UR23, UR11 ;  /* 0x0000000b00177c82 */ /* 0x000fe20008000000 */
[----:B------:R-:W-:Y:S01]  /*47e0*/  STS.U16 [R252+UR12+0xb80], R229 ;  /* 0x000b80e5fc007988 */ /* 0x000fe2000800040c */
[----:B0-----:R-:W0:Y:S03]  /*47f0*/  LDC R4, c[0x0][0x238] ;  /* 0x00008e00ff047b82 */ /* 0x001e260000000800 */
[----:B------:R-:W-:Y:S04]  /*4800*/  STS.U16 [R252+UR12+0xf80], R228 ;  /* 0x000f80e4fc007988 */ /* 0x000fe8000800040c */
[----:B------:R-:W-:Y:S04]  /*4810*/  STS.U16 [R3+UR12+0x2000], R227 ;  /* 0x002000e303007988 */ /* 0x000fe8000800040c */
[----:B------:R-:W-:Y:S04]  /*4820*/  STS.U16 [R3+UR12+0x2200], R226 ;  /* 0x002200e203007988 */ /* 0x000fe8000800040c */
[----:B------:R-:W-:Y:S04]  /*4830*/  STS.U16 [R3+UR12+0x2400], R225 ;  /* 0x002400e103007988 */ /* 0x000fe8000800040c */
[----:B--2---:R-:W-:Y:S04]  /*4840*/  STS.U16 [R3+UR12+0x2600], R224 ;  /* 0x002600e003007988 */ /* 0x004fe8000800040c */
[----:B----4-:R-:W-:Y:S04]  /*4850*/  STS.U16 [R3+UR12+0x2800], R155 ;  /* 0x0028009b03007988 */ /* 0x010fe8000800040c */
[----:B------:R-:W-:Y:S04]  /*4860*/  STS.U16 [R3+UR12+0x2a00], R154 ;  /* 0x002a009a03007988 */ /* 0x000fe8000800040c */
[----:B-----5:R-:W-:Y:S04]  /*4870*/  STS.U16 [R3+UR12+0x2c00], R153 ;  /* 0x002c009903007988 */ /* 0x020fe8000800040c */
[----:B------:R-:W-:Y:S04]  /*4880*/  STS.U16 [R3+UR12+0x2e00], R152 ;  /* 0x002e009803007988 */ /* 0x000fe8000800040c */
[----:B------:R-:W-:Y:S04]  /*4890*/  STS.U16 [R3+UR12+0x3000], R23 ;  /* 0x0030001703007988 */ /* 0x000fe8000800040c */
[----:B------:R-:W-:Y:S04]  /*48a0*/  STS.U16 [R3+UR12+0x3200], R22 ;  /* 0x0032001603007988 */ /* 0x000fe8000800040c */
[----:B------:R-:W-:Y:S04]  /*48b0*/  STS.U16 [R3+UR12+0x3400], R21 ;  /* 0x0034001503007988 */ /* 0x000fe8000800040c */
[----:B---3--:R-:W-:Y:S04]  /*48c0*/  STS.U16 [R3+UR12+0x3600], R20 ;  /* 0x0036001403007988 */ /* 0x008fe8000800040c */
[----:B------:R-:W-:Y:S04]  /*48d0*/  STS.U16 [R3+UR12+0x3800], R234 ;  /* 0x003800ea03007988 */ /* 0x000fe8000800040c */
        /* <DEDUP_REMOVED lines=13> */
[----:B------:R1:W-:Y:S04]  /*49b0*/  STS.U16 [R249+UR12+0x3500], R9 ;  /* 0x00350009f9007988 */ /* 0x0003e8000800040c */
[----:B------:R-:W-:Y:S04]  /*49c0*/  STS.U16 [R249+UR12+0x3700], R233 ;  /* 0x003700e9f9007988 */ /* 0x000fe8000800040c */
[----:B------:R-:W-:Y:S04]  /*49d0*/  STS.U16 [R249+UR12+0x3900], R235 ;  /* 0x003900ebf9007988 */ /* 0x000fe8000800040c */
[----:B------:R2:W-:Y:S04]  /*49e0*/  STS.U16 [R249+UR12+0x3b00], R238 ;  /* 0x003b00eef9007988 */ /* 0x0005e8000800040c */
[----:B------:R-:W-:Y:S04]  /*49f0*/  STS.U16 [R249+UR12+0x3d00], R240 ;  /* 0x003d00f0f9007988 */ /* 0x000fe8000800040c */
[----:B------:R3:W-:Y:S01]  /*4a00*/  STS.U16 [R249+UR12+0x3f00], R243 ;  /* 0x003f00f3f9007988 */ /* 0x0007e2000800040c */
[----:B------:R4:W-:Y:S06]  /*4a10*/  MEMBAR.ALL.CTA ;  /* 0x0000000000007992 */ /* 0x0009ec0000008000 */
[----:B----4-:R-:W4:Y:S02]  /*4a20*/  FENCE.VIEW.ASYNC.S ;  /* 0x00000000000073c6 */ /* 0x010f240000000000 */
[----:B----4-:R-:W-:Y:S06]  /*4a30*/  BAR.SYNC.DEFER_BLOCKING 0x0 ;  /* 0x0000000000007b1d */ /* 0x010fec0000010000 */
[----:B------:R-:W-:-:S06]  /*4a40*/  WARPGROUP.ARRIVE ;  /* 0x00000000000079c5 */ /* 0x000fcc0000000000 */
[----:B------:R-:W-:-:S12]  /*4a50*/  HGMMA.64x128x16.F32 R88, gdesc[UR4].tnspA, R88 ;  /* 0x21e00000045879f0 */ /* 0x000fd80008700858 */
[----:B------:R-:W-:-:S12]  /*4a60*/  HGMMA.64x128x16.F32 R88, gdesc[UR8].tnspA, R88 ;  /* 0x21e00000085879f0 */ /* 0x000fd80008700858 */
[----:B------:R-:W-:Y:S01]  /*4a70*/  HGMMA.64x128x16.F32 R24, gdesc[UR16].tnspA, R24 ;  /* 0x21e00000101879f0 */ /* 0x000fe20008700818 */
[----:B-1----:R-:W-:-:S04]  /*4a80*/  IMAD.WIDE R8, R242, 0x2, R198 ;  /* 0x00000002f2087825 */ /* 0x002fc800078e02c6 */
[----:B------:R-:W-:Y:S02]  /*4a90*/  IMAD.MOV.U32 R199, RZ, RZ, R8 ;  /* 0x000000ffffc77224 */ /* 0x000fe400078e0008 */
[----:B------:R-:W-:Y:S02]  /*4aa0*/  IMAD.MOV.U32 R198, RZ, RZ, R9 ;  /* 0x000000ffffc67224 */ /* 0x000fe400078e0009 */
[----:B------:R-:W-:-:S04]  /*4ab0*/  IMAD.WIDE R8, R242, 0x2, R194 ;  /* 0x00000002f2087825 */ /* 0x000fc800078e02c2 */
[----:B------:R-:W-:Y:S02]  /*4ac0*/  IMAD.MOV.U32 R195, RZ, RZ, R8 ;  /* 0x000000ffffc37224 */ /* 0x000fe400078e0008 */
[----:B------:R-:W-:Y:S02]  /*4ad0*/  IMAD.MOV.U32 R194, RZ, RZ, R9 ;  /* 0x000000ffffc27224 */ /* 0x000fe400078e0009 */
[----:B------:R-:W-:Y:S01]  /*4ae0*/  IMAD.WIDE R8, R242, 0x2, R188 ;  /* 0x00000002f2087825 */ /* 0x000fe200078e02bc */
[----:B------:R-:W-:Y:S03]  /*4af0*/  HGMMA.64x128x16.F32 R24, gdesc[UR20].tnspA, R24, gsb0 ;  /* 0x21e00000141879f0 */ /* 0x000fe60008000818 */
[----:B------:R-:W-:Y:S02]  /*4b00*/  IMAD.MOV.U32 R189, RZ, RZ, R8 ;  /* 0x000000ffffbd7224 */ /* 0x000fe400078e0008 */
[----:B------:R-:W-:-:S02]  /*4b10*/  IMAD.MOV.U32 R188, RZ, RZ, R9 ;  /* 0x000000ffffbc7224 */ /* 0x000fc400078e0009 */
[----:B------:R-:W-:Y:S02]  /*4b20*/  VIADD R5, R5, 0xffffffff ;  /* 0xffffffff05057836 */ /* 0x000fe40000000000 */
[----:B------:R-:W-:-:S04]  /*4b30*/  IMAD.WIDE R10, R242, 0x2, R192 ;  /* 0x00000002f20a7825 */ /* 0x000fc800078e02c0 */
[----:B------:R-:W-:Y:S01]  /*4b40*/  IMAD.WIDE R8, R242, 0x2, R182 ;  /* 0x00000002f2087825 */ /* 0x000fe200078e02b6 */
[----:B------:R-:W-:-:S03]  /*4b50*/  ISETP.NE.U32.AND P0, PT, R5, RZ, PT ;  /* 0x000000ff0500720c */ /* 0x000fc60003f05070 */
[----:B------:R-:W-:Y:S02]  /*4b60*/  IMAD.MOV.U32 R193, RZ, RZ, R10 ;  /* 0x000000ffffc17224 */ /* 0x000fe400078e000a */
[----:B------:R-:W-:Y:S02]  /*4b70*/  IMAD.MOV.U32 R192, RZ, RZ, R11 ;  /* 0x000000ffffc07224 */ /* 0x000fe400078e000b */
[----:B------:R-:W-:Y:S02]  /*4b80*/  IMAD.MOV.U32 R183, RZ, RZ, R8 ;  /* 0x000000ffffb77224 */ /* 0x000fe400078e0008 */
[----:B------:R-:W-:Y:S02]  /*4b90*/  IMAD.MOV.U32 R182, RZ, RZ, R9 ;  /* 0x000000ffffb67224 */ /* 0x000fe400078e0009 */
[----:B------:R-:W-:-:S04]  /*4ba0*/  IMAD.WIDE R10, R242, 0x2, R186 ;  /* 0x00000002f20a7825 */ /* 0x000fc800078e02ba */
[----:B------:R-:W-:-:S04]  /*4bb0*/  IMAD.WIDE R8, R242, 0x2, R178 ;  /* 0x00000002f2087825 */ /* 0x000fc800078e02b2 */
[----:B------:R-:W-:Y:S02]  /*4bc0*/  IMAD.MOV.U32 R187, RZ, RZ, R10 ;  /* 0x000000ffffbb7224 */ /* 0x000fe400078e000a */
[----:B------:R-:W-:Y:S02]  /*4bd0*/  IMAD.MOV.U32 R186, RZ, RZ, R11 ;  /* 0x000000ffffba7224 */ /* 0x000fe400078e000b */
[----:B------:R-:W-:Y:S02]  /*4be0*/  IMAD.MOV.U32 R179, RZ, RZ, R8 ;  /* 0x000000ffffb37224 */ /* 0x000fe400078e0008 */
[----:B------:R-:W-:Y:S02]  /*4bf0*/  IMAD.MOV.U32 R178, RZ, RZ, R9 ;  /* 0x000000ffffb27224 */ /* 0x000fe400078e0009 */
[----:B------:R-:W-:-:S04]  /*4c00*/  IMAD.WIDE R212, R242, 0x2, R212 ;  /* 0x00000002f2d47825 */ /* 0x000fc800078e02d4 */
        /* <DEDUP_REMOVED lines=12> */
[----:B--2---:R-:W-:Y:S02]  /*4cd0*/  IMAD.MOV.U32 R238, RZ, RZ, R213 ;  /* 0x000000ffffee7224 */ /* 0x004fe400078e00d5 */
[----:B------:R-:W-:-:S04]  /*4ce0*/  IMAD.WIDE R196, R242, 0x2, R196 ;  /* 0x00000002f2c47825 */ /* 0x000fc800078e02c4 */
[----:B------:R-:W-:Y:S02]  /*4cf0*/  IMAD.MOV.U32 R181, RZ, RZ, R10 ;  /* 0x000000ffffb57224 */ /* 0x000fe400078e000a */
[----:B------:R-:W-:Y:S02]  /*4d00*/  IMAD.MOV.U32 R180, RZ, RZ, R11 ;  /* 0x000000ffffb47224 */ /* 0x000fe400078e000b */
[----:B------:R-:W-:Y:S02]  /*4d10*/  IMAD.MOV.U32 R173, RZ, RZ, R8 ;  /* 0x000000ffffad7224 */ /* 0x000fe400078e0008 */
[----:B------:R-:W-:Y:S02]  /*4d20*/  IMAD.MOV.U32 R172, RZ, RZ, R9 ;  /* 0x000000ffffac7224 */ /* 0x000fe400078e0009 */
[----:B---3--:R-:W-:Y:S02]  /*4d30*/  IMAD.MOV.U32 R243, RZ, RZ, R217 ;  /* 0x000000fffff37224 */ /* 0x008fe400078e00d9 */
[----:B------:R-:W-:-:S02]  /*4d40*/  IMAD.MOV.U32 R213, RZ, RZ, R207 ;  /* 0x000000ffffd57224 */ /* 0x000fc400078e00cf */
[----:B------:R-:W-:-:S04]  /*4d50*/  IMAD.WIDE R12, R242, 0x2, R184 ;  /* 0x00000002f20c7825 */ /* 0x000fc800078e02b8 */
[----:B------:R-:W-:-:S04]  /*4d60*/  IMAD.WIDE R10, R242, 0x2, R176 ;  /* 0x00000002f20a7825 */ /* 0x000fc800078e02b0 */
[----:B0-----:R-:W-:Y:S02]  /*4d70*/  IMAD.SHL.U32 R4, R4, 0x20, RZ ;  /* 0x0000002004047824 */ /* 0x001fe400078e00ff */
[----:B------:R-:W-:-:S04]  /*4d80*/  IMAD.WIDE R8, R242, 0x2, R170 ;  /* 0x00000002f2087825 */ /* 0x000fc800078e02aa */
[----:B------:R-:W-:Y:S02]  /*4d90*/  IMAD.MOV.U32 R217, RZ, RZ, R209 ;  /* 0x000000ffffd97224 */ /* 0x000fe400078e00d1 */
[----:B------:R-:W-:Y:S02]  /*4da0*/  IMAD.MOV.U32 R207, RZ, RZ, R202 ;  /* 0x000000ffffcf7224 */ /* 0x000fe400078e00ca */
[----:B------:R-:W-:Y:S02]  /*4db0*/  IMAD.MOV.U32 R247, RZ, RZ, R221 ;  /* 0x000000fffff77224 */ /* 0x000fe400078e00dd */
[----:B------:R-:W-:Y:S02]  /*4dc0*/  IMAD.MOV.U32 R209, RZ, RZ, R205 ;  /* 0x000000ffffd17224 */ /* 0x000fe400078e00cd */
[----:B------:R-:W-:Y:S01]  /*4dd0*/  IMAD.MOV.U32 R202, RZ, RZ, R201 ;  /* 0x000000ffffca7224 */ /* 0x000fe200078e00c9 */
[----:B------:R-:W-:Y:S02]  /*4de0*/  WARPGROUP.DEPBAR.LE gsb0, 0x0 ;  /* 0x00008000000079c5 */ /* 0x000fe40000010000 */
[----:B------:R-:W-:-:S02]  /*4df0*/  IMAD.MOV.U32 R245, RZ, RZ, R219 ;  /* 0x000000fffff57224 */ /* 0x000fc400078e00db */
[----:B------:R-:W-:Y:S02]  /*4e00*/  IMAD.MOV.U32 R240, RZ, RZ, R215 ;  /* 0x000000fffff07224 */ /* 0x000fe400078e00d7 */
[----:B------:R-:W-:Y:S02]  /*4e10*/  IMAD.MOV.U32 R221, RZ, RZ, R211 ;  /* 0x000000ffffdd7224 */ /* 0x000fe400078e00d3 */
[----:B------:R-:W-:Y:S02]  /*4e20*/  IMAD.MOV.U32 R205, RZ, RZ, R203 ;  /* 0x000000ffffcd7224 */ /* 0x000fe400078e00cb */
[----:B------:R-:W-:Y:S02]  /*4e30*/  IMAD.MOV.U32 R201, RZ, RZ, R196 ;  /* 0x000000ffffc97224 */ /* 0x000fe400078e00c4 */
[----:B------:R-:W-:Y:S02]  /*4e40*/  IMAD.MOV.U32 R248, RZ, RZ, R220 ;  /* 0x000000fffff87224 */ /* 0x000fe400078e00dc */
        /* <DEDUP_REMOVED lines=10> */
[----:B------:R-:W-:-:S04]  /*4ef0*/  IMAD.WIDE R190, R242, 0x2, R190 ;  /* 0x00000002f2be7825 */ /* 0x000fc800078e02be */
[----:B------:R-:W-:Y:S02]  /*4f00*/  IMAD.MOV.U32 R185, RZ, RZ, R12 ;  /* 0x000000ffffb97224 */ /* 0x000fe400078e000c */
[----:B------:R-:W-:Y:S02]  /*4f10*/  IMAD.MOV.U32 R184, RZ, RZ, R13 ;  /* 0x000000ffffb87224 */ /* 0x000fe400078e000d */
[----:B------:R-:W-:-:S04]  /*4f20*/  IMAD.WIDE R174, R242, 0x2, R174 ;  /* 0x00000002f2ae7825 */ /* 0x000fc800078e02ae */
        /* <DEDUP_REMOVED lines=9> */
[----:B------:R-:W-:Y:S02]  /*4fc0*/  IMAD.MOV.U32 R171, RZ, RZ, R8 ;  /* 0x000000ffffab7224 */ /* 0x000fe400078e0008 */
[----:B------:R-:W-:Y:S02]  /*4fd0*/  IMAD.MOV.U32 R170, RZ, RZ, R9 ;  /* 0x000000ffffaa7224 */ /* 0x000fe400078e0009 */
[----:B------:R-:W-:Y:S01]  /*4fe0*/  VIADD R6, R6, 0xffffffe0 ;  /* 0xffffffe006067836 */ /* 0x000fe20000000000 */
[----:B------:R-:W-:Y:S06]  /*4ff0*/  @P0 BRA `(.L_x_1) ;  /* 0xffffffdc00bc0947 */ /* 0x000fec000383ffff */
[----:B------:R-:W-:Y:S02]  /*5000*/  F2FP.F16.F32.PACK_AB R67, R67, R66 ;  /* 0x000000424343723e */ /* 0x000fe400000000ff */
[----:B------:R-:W-:Y:S02]  /*5010*/  F2FP.F16.F32.PACK_AB R66, R65, R64 ;  /* 0x000000404142723e */ /* 0x000fe400000000ff */
[----:B------:R-:W-:Y:S02]  /*5020*/  F2FP.F16.F32.PACK_AB R64, R129, R128 ;  /* 0x000000808140723e */ /* 0x000fe400000000ff */
[----:B------:R-:W-:Y:S02]  /*5030*/  F2FP.F16.F32.PACK_AB R128, R125, R124 ;  /* 0x0000007c7d80723e */ /* 0x000fe400000000ff */
[----:B------:R-:W-:Y:S02]  /*5040*/  F2FP.F16.F32.PACK_AB R87, R87, R86 ;  /* 0x000000565757723e */ /* 0x000fe400000000ff */
[----:B------:R-:W-:-:S02]  /*5050*/  F2FP.F16.F32.PACK_AB R83, R83, R82 ;  /* 0x000000525353723e */ /* 0x000fc400000000ff */
        /* <DEDUP_REMOVED lines=57> */
[----:B------:R-:W-:-:S07]  /*53f0*/  F2FP.F16.F32.PACK_AB R24, R89, R88 ;  /* 0x000000585918723e */ /* 0x000fce00000000ff */
.L_x_0:
[----:B------:R-:W0:Y:S01]  /*5400*/  S2R R3, SR_TID.X ;  /* 0x0000000000037919 */ /* 0x000e220000002100 */
[----:B------:R-:W-:Y:S01]  /*5410*/  LEA R251, R251, UR12, 0x4 ;  /* 0x0000000cfbfb7c11 */ /* 0x000fe2000f8e20ff */
[----:B------:R-:W-:Y:S01]  /*5420*/  ULDC.64 UR4, c[0x0][0x228] ;  /* 0x00008a0000047ab9 */ /* 0x000fe20000000a00 */
[----:B------:R-:W-:Y:S01]  /*5430*/  VIADD R4, R0, 0x1 ;  /* 0x0000000100047836 */ /* 0x000fe20000000000 */
[----:B------:R-:W1:Y:S01]  /*5440*/  S2R R5, SR_TID.X ;  /* 0x0000000000057919 */ /* 0x000e620000002100 */
[----:B------:R-:W-:Y:S01]  /*5450*/  BAR.SYNC.DEFER_BLOCKING 0x0 ;  /* 0x0000000000007b1d */ /* 0x000fe20000010000 */
[----:B------:R-:W-:-:S04]  /*5460*/  ISETP.GE.AND P0, PT, R250, UR4, PT ;  /* 0x00000004fa007c0c */ /* 0x000fc8000bf06270 */
[----:B------:R-:W-:Y:S01]  /*5470*/  ISETP.LT.AND P5, PT, R0, UR5, !P0 ;  /* 0x0000000500007c0c */ /* 0x000fe2000c7a1270 */
[----:B------:R-:W-:Y:S01]  /*5480*/  ULDC UR6, c[0x0][0x22c] ;  /* 0x00008b0000067ab9 */ /* 0x000fe20000000800 */
[----:B------:R-:W-:Y:S01]  /*5490*/  ULDC UR4, c[0x0][0x22c] ;  /* 0x00008b0000047ab9 */ /* 0x000fe20000000800 */
[----:B------:R-:W-:Y:S01]  /*54a0*/  ISETP.LT.AND P4, PT, R4, UR6, !P0 ;  /* 0x0000000604007c0c */ /* 0x000fe2000c781270 */
[----:B------:R-:W-:Y:S01]  /*54b0*/  VIADD R4, R0, 0x2 ;  /* 0x0000000200047836 */ /* 0x000fe20000000000 */
[----:B------:R-:W-:Y:S01]  /*54c0*/  ULDC UR6, c[0x0][0x22c] ;  /* 0x00008b0000067ab9 */ /* 0x000fe20000000800 */
[----:B------:R-:W-:-:S03]  /*54d0*/  ULDC UR5, c[0x0][0x22c] ;  /* 0x00008b0000057ab9 */ /* 0x000fc60000000800 */
[----:B------:R-:W-:Y:S01]  /*54e0*/  ISETP.LT.AND P2, PT, R4, UR4, !P0 ;  /* 0x0000000404007c0c */ /* 0x000fe2000c741270 */
[----:B------:R-:W-:Y:S01]  /*54f0*/  ULDC UR4, c[0x0][0x22c] ;  /* 0x00008b0000047ab9 */ /* 0x000fe20000000800 */
[C---:B0-----:R-:W-:Y:S02]  /*5500*/  IMAD.SHL.U32 R2, R3.reuse, 0x10, RZ ;  /* 0x0000001003027824 */ /* 0x041fe400078e00ff */
[----:B------:R-:W-:Y:S01]  /*5510*/  IMAD.SHL.U32 R3, R3, 0x40, RZ ;  /* 0x0000004003037824 */ /* 0x000fe200078e00ff */
[----:B-1----:R-:W-:Y:S02]  /*5520*/  LOP3.LUT R5, R5, 0x60, RZ, 0xc0, !PT ;  /* 0x0000006005057812 */ /* 0x002fe400078ec0ff */
[----:B------:R-:W-:Y:S02]  /*5530*/  LOP3.LUT R2, R2, 0xf0, RZ, 0xc0, !PT ;  /* 0x000000f002027812 */ /* 0x000fe400078ec0ff */
[----:B------:R-:W-:-:S04]  /*5540*/  LOP3.LUT R3, R3, 0x400, RZ, 0xc0, !PT ;  /* 0x0000040003037812 */ /* 0x000fc800078ec0ff */
[----:B------:R-:W-:Y:S01]  /*5550*/  IADD3 R2, R3, UR12, R2 ;  /* 0x0000000c03027c10 */ /* 0x000fe2000fffe002 */
[----:B------:R-:W-:-:S04]  /*5560*/  VIADD R3, R0, 0x3 ;  /* 0x0000000300037836 */ /* 0x000fc80000000000 */
[----:B------:R-:W-:Y:S01]  /*5570*/  IMAD R88, R5, 0x8, R2 ;  /* 0x0000000805587824 */ /* 0x000fe200078e0202 */
[----:B------:R-:W-:Y:S01]  /*5580*/  ISETP.LT.AND P1, PT, R3, UR6, !P0 ;  /* 0x0000000603007c0c */ /* 0x000fe2000c721270 */
[----:B------:R-:W-:Y:S01]  /*5590*/  VIADD R3, R0, 0x4 ;  /* 0x0000000400037836 */ /* 0x000fe20000000000 */
[----:B------:R-:W-:Y:S02]  /*55a0*/  ULDC.64 UR6, c[0x0][0x220] ;  /* 0x0000880000067ab9 */ /* 0x000fe40000000a00 */
[----:B------:R-:W-:Y:S01]  /*55b0*/  STSM.16.M88.4 [R88], R24 ;  /* 0x0000001858007844 */ /* 0x000fe20000000200 */
[----:B------:R-:W-:Y:S01]  /*55c0*/  BAR.SYNC.DEFER_BLOCKING 0x0 ;  /* 0x0000000000007b1d */ /* 0x000fe20000010000 */
[----:B------:R-:W-:-:S05]  /*55d0*/  ISETP.LT.AND P3, PT, R3, UR4, !P0 ;  /* 0x0000000403007c0c */ /* 0x000fca000c761270 */
[----:B------:R-:W-:Y:S02]  /*55e0*/  ULDC UR4, c[0x0][0x244] ;  /* 0x0000910000047ab9 */ /* 0x000fe40000000800 */
[----:B------:R-:W-:Y:S01]  /*55f0*/  IMAD R3, R250, UR4, RZ ;  /* 0x00000004fa037c24 */ /* 0x000fe2000f8e02ff */
[----:B------:R-:W-:-:S04]  /*5600*/  ULDC UR4, c[0x0][0x248] ;  /* 0x0000920000047ab9 */ /* 0x000fc80000000800 */
[----:B------:R-:W-:Y:S01]  /*5610*/  LEA R2, P6, R3, UR6, 0x1 ;  /* 0x0000000603027c11 */ /* 0x000fe2000f8c08ff */
[----:B------:R-:W-:-:S03]  /*5620*/  ULDC UR6, c[0x0][0x248] ;  /* 0x0000920000067ab9 */ /* 0x000fc60000000800 */
[----:B------:R-:W-:Y:S01]  /*5630*/  LEA.HI.X.SX32 R3, R3, UR7, 0x1, P6 ;  /* 0x0000000703037c11 */ /* 0x000fe2000b0f0eff */
[----:B------:R-:W-:Y:S01]  /*5640*/  ULDC UR7, c[0x0][0x22c] ;  /* 0x00008b0000077ab9 */ /* 0x000fe20000000800 */
[----:B------:R-:W0:Y:S01]  /*5650*/  LDS.128 R60, [R251] ;  /* 0x00000000fb3c7984 */ /* 0x000e220000000c00 */
[----:B------:R-:W-:Y:S06]  /*5660*/  BAR.SYNC.DEFER_BLOCKING 0x0 ;  /* 0x0000000000007b1d */ /* 0x000fec0000010000 */
[----:B------:R-:W-:Y:S02]  /*5670*/  STSM.16.M88.4 [R88], R28 ;  /* 0x0000001c58007844 */ /* 0x000fe40000000200 */
[----:B------:R-:W-:Y:S06]  /*5680*/  BAR.SYNC.DEFER_BLOCKING 0x0 ;  /* 0x0000000000007b1d */ /* 0x000fec0000010000 */
[----:B------:R-:W1:Y:S02]  /*5690*/  LDS.128 R56, [R251] ;  /* 0x00000000fb387984 */ /* 0x000e640000000c00 */
[----:B------:R-:W-:Y:S06]  /*56a0*/  BAR.SYNC.DEFER_BLOCKING 0x0 ;  /* 0x0000000000007b1d */ /* 0x000fec0000010000 */
[----:B------:R-:W-:Y:S02]  /*56b0*/  STSM.16.M88.4 [R88], R32 ;  /* 0x0000002058007844 */ /* 0x000fe40000000200 */
[----:B------:R-:W-:Y:S06]  /*56c0*/  BAR.SYNC.DEFER_BLOCKING 0x0 ;  /* 0x0000000000007b1d */ /* 0x000fec0000010000 */
[----:B------:R-:W2:Y:S02]  /*56d0*/  LDS.128 R52, [R251] ;  /* 0x00000000fb347984 */ /* 0x000ea40000000c00 */
[----:B------:R-:W-:Y:S06]  /*56e0*/  BAR.SYNC.DEFER_BLOCKING 0x0 ;  /* 0x0000000000007b1d */ /* 0x000fec0000010000 */
[----:B------:R-:W-:Y:S02]  /*56f0*/  STSM.16.M88.4 [R88], R36 ;  /* 0x0000002458007844 */ /* 0x000fe40000000200 */
[----:B------:R-:W-:Y:S06]  /*5700*/  BAR.SYNC.DEFER_BLOCKING 0x0 ;  /* 0x0000000000007b1d */ /* 0x000fec0000010000 */
[----:B------:R-:W3:Y:S02]  /*5710*/  LDS.128 R48, [R251] ;  /* 0x00000000fb307984 */ /* 0x000ee40000000c00 */
[----:B------:R-:W-:Y:S06]  /*5720*/  BAR.SYNC.DEFER_BLOCKING 0x0 ;  /* 0x0000000000007b1d */ /* 0x000fec0000010000 */
[----:B------:R-:W-:Y:S02]  /*5730*/  STSM.16.M88.4 [R88], R40 ;  /* 0x0000002858007844 */ /* 0x000fe40000000200 */
[----:B------:R-:W-:Y:S06]  /*5740*/  BAR.SYNC.DEFER_BLOCKING 0x0 ;  /* 0x0000000000007b1d */ /* 0x000fec0000010000 */
[----:B------:R-:W4:Y:S02]  /*5750*/  LDS.128 R16, [R251] ;  /* 0x00000000fb107984 */ /* 0x000f240000000c00 */
[----:B------:R-:W-:Y:S06]  /*5760*/  BAR.SYNC.DEFER_BLOCKING 0x0 ;  /* 0x0000000000007b1d */ /* 0x000fec0000010000 */
[----:B------:R-:W-:Y:S02]  /*5770*/  STSM.16.M88.4 [R88], R44 ;  /* 0x0000002c58007844 */ /* 0x000fe40000000200 */
[----:B------:R-:W-:Y:S06]  /*5780*/  BAR.SYNC.DEFER_BLOCKING 0x0 ;  /* 0x0000000000007b1d */ /* 0x000fec0000010000 */
[----:B------:R-:W5:Y:S02]  /*5790*/  LDS.128 R12, [R251] ;  /* 0x00000000fb0c7984 */ /* 0x000f640000000c00 */
        /* <DEDUP_REMOVED lines=17> */
[----:B------:R0:W-:Y:S02]  /*58b0*/  STSM.16.M88.4 [R88], R64 ;  /* 0x0000004058007844 */ /* 0x0001e40000000200 */
[----:B------:R-:W-:Y:S01]  /*58c0*/  BAR.SYNC.DEFER_BLOCKING 0x0 ;  /* 0x0000000000007b1d */ /* 0x000fe20000010000 */
[----:B0-----:R-:W-:-:S04]  /*58d0*/  IMAD R65, R0, UR4, RZ ;  /* 0x0000000400417c24 */ /* 0x001fc8000f8e02ff */
[C---:B------:R-:W-:Y:S01]  /*58e0*/  VIADD R67, R65.reuse, UR4 ;  /* 0x0000000441437c36 */ /* 0x040fe20008000000 */
[----:B------:R-:W-:-:S04]  /*58f0*/  LEA R64, P6, R65, R2, 0x1 ;  /* 0x0000000241407211 */ /* 0x000fc800078c08ff */
[----:B------:R-:W-:Y:S02]  /*5900*/  LEA.HI.X.SX32 R65, R65, R3, 0x1, P6 ;  /* 0x0000000341417211 */ /* 0x000fe400030f0eff */
[----:B------:R-:W-:Y:S01]  /*5910*/  LEA R66, P6, R67, R2, 0x1 ;  /* 0x0000000243427211 */ /* 0x000fe200078c08ff */
[----:B------:R-:W0:Y:S01]  /*5920*/  LDS.128 R28, [R251] ;  /* 0x00000000fb1c7984 */ /* 0x000e220000000c00 */
[----:B------:R-:W-:Y:S06]  /*5930*/  BAR.SYNC.DEFER_BLOCKING 0x0 ;  /* 0x0000000000007b1d */ /* 0x000fec0000010000 */
[----:B------:R1:W-:Y:S02]  /*5940*/  STSM.16.M88.4 [R88], R68 ;  /* 0x0000004458007844 */ /* 0x0003e40000000200 */
[----:B------:R-:W-:Y:S01]  /*5950*/  BAR.SYNC.DEFER_BLOCKING 0x0 ;  /* 0x0000000000007b1d */ /* 0x000fe20000010000 */
[----:B-1----:R-:W-:-:S02]  /*5960*/  VIADD R68, R0, 0x5 ;  /* 0x0000000500447836 */ /* 0x002fc40000000000 */
[C---:B------:R-:W-:Y:S01]  /*5970*/  VIADD R70, R67.reuse, UR4 ;  /* 0x0000000443467c36 */ /* 0x040fe20008000000 */
[----:B------:R-:W-:Y:S01]  /*5980*/  LEA.HI.X.SX32 R67, R67, R3, 0x1, P6 ;  /* 0x0000000343437211 */ /* 0x000fe200030f0eff */
[----:B------:R-:W-:Y:S01]  /*5990*/  VIADD R71, R0, 0x6 ;  /* 0x0000000600477836 */ /* 0x000fe20000000000 */
[----:B------:R-:W-:Y:S02]  /*59a0*/  LDS.128 R32, [R251] ;  /* 0x00000000fb207984 */ /* 0x000fe40000000c00 */
[----:B------:R-:W-:Y:S06]  /*59b0*/  BAR.SYNC.DEFER_BLOCKING 0x0 ;  /* 0x0000000000007b1d */ /* 0x000fec0000010000 */
[----:B------:R1:W-:Y:S02]  /*59c0*/  STSM.16.M88.4 [R88], R72 ;  /* 0x0000004858007844 */ /* 0x0003e40000000200 */
[----:B------:R-:W-:Y:S01]  /*59d0*/  BAR.SYNC.DEFER_BLOCKING 0x0 ;  /* 0x0000000000007b1d */ /* 0x000fe20000010000 */
[----:B-1----:R-:W-:-:S05]  /*59e0*/  PRMT R72, R60, 0x7632, R72 ;  /* 0x000076323c487816 */ /* 0x002fca0000000048 */
[----:B------:R-:W-:Y:S02]  /*59f0*/  LDS.128 R36, [R251] ;  /* 0x00000000fb247984 */ /* 0x000fe40000000c00 */
[----:B------:R-:W-:Y:S06]  /*5a00*/  BAR.SYNC.DEFER_BLOCKING 0x0 ;  /* 0x0000000000007b1d */ /* 0x000fec0000010000 */
[----:B------:R-:W-:Y:S02]  /*5a10*/  STSM.16.M88.4 [R88], R76 ;  /* 0x0000004c58007844 */ /* 0x000fe40000000200 */
[----:B------:R-:W-:Y:S06]  /*5a20*/  BAR.SYNC.DEFER_BLOCKING 0x0 ;  /* 0x0000000000007b1d */ /* 0x000fec0000010000 */
[----:B------:R-:W-:Y:S02]  /*5a30*/  LDS.128 R40, [R251] ;  /* 0x00000000fb287984 */ /* 0x000fe40000000c00 */
[----:B------:R-:W-:Y:S06]  /*5a40*/  BAR.SYNC.DEFER_BLOCKING 0x0 ;  /* 0x0000000000007b1d */ /* 0x000fec0000010000 */
[----:B------:R-:W-:Y:S02]  /*5a50*/  STSM.16.M88.4 [R88], R80 ;  /* 0x0000005058007844 */ /* 0x000fe40000000200 */
[----:B------:R-:W-:Y:S06]  /*5a60*/  BAR.SYNC.DEFER_BLOCKING 0x0 ;  /* 0x0000000000007b1d */ /* 0x000fec0000010000 */
[----:B------:R-:W1:Y:S02]  /*5a70*/  LDS.128 R44, [R251] ;  /* 0x00000000fb2c7984 */ /* 0x000e640000000c00 */
[----:B------:R-:W-:Y:S06]  /*5a80*/  BAR.SYNC.DEFER_BLOCKING 0x0 ;  /* 0x0000000000007b1d */ /* 0x000fec0000010000 */
[----:B------:R-:W-:Y:S02]  /*5a90*/  STSM.16.M88.4 [R88], R84 ;  /* 0x0000005458007844 */ /* 0x000fe40000000200 */
[----:B------:R-:W-:Y:S06]  /*5aa0*/  BAR.SYNC.DEFER_BLOCKING 0x0 ;  /* 0x0000000000007b1d */ /* 0x000fec0000010000 */
[----:B------:R2:W-:Y:S01]  /*5ab0*/  @P5 STG.E.U16 desc[UR14][R64.64], R60 ;  /* 0x0000003c40005986 */ /* 0x0005e2000c10150e */
[----:B------:R-:W-:Y:S01]  /*5ac0*/  ISETP.LT.AND P5, PT, R68, UR5, !P0 ;  /* 0x0000000544007c0c */ /* 0x000fe2000c7a1270 */
[----:B------:R-:W-:Y:S01]  /*5ad0*/  ULDC UR5, c[0x0][0x22c] ;  /* 0x00008b0000057ab9 */ /* 0x000fe20000000800 */
[C---:B------:R-:W-:Y:S01]  /*5ae0*/  LEA R68, P6, R70.reuse, R2, 0x1 ;  /* 0x0000000246447211 */ /* 0x040fe200078c08ff */
[----:B------:R3:W-:Y:S01]  /*5af0*/  @P4 STG.E.U16 desc[UR14][R66.64], R72 ;  /* 0x0000004842004986 */ /* 0x0007e2000c10150e */
[----:B------:R-:W-:Y:S01]  /*5b00*/  ISETP.LT.AND P4, PT, R71, UR5, !P0 ;  /* 0x0000000547007c0c */ /* 0x000fe2000c781270 */
[----:B------:R-:W-:Y:S01]  /*5b10*/  ULDC UR5, c[0x0][0x22c] ;  /* 0x00008b0000057ab9 */ /* 0x000fe20000000800 */
[C---:B------:R-:W-:Y:S01]  /*5b20*/  LEA.HI.X.SX32 R69, R70.reuse, R3, 0x1, P6 ;  /* 0x0000000346457211 */ /* 0x040fe200030f0eff */
[----:B------:R-:W-:Y:S01]  /*5b30*/  VIADD R70, R70, UR4 ;  /* 0x0000000446467c36 */ /* 0x000fe20008000000 */
[----:B------:R-:W-:Y:S01]  /*5b40*/  PRMT R71, R61, 0x7632, R71 ;  /* 0x000076323d477816 */ /* 0x000fe20000000047 */
[----:B------:R-:W1:Y:S01]  /*5b50*/  LDS.128 R248, [R251] ;  /* 0x00000000fbf87984 */ /* 0x000e620000000c00 */
[----:B--2---:R-:W-:-:S02]  /*5b60*/  VIADD R65, R0, 0x7 ;  /* 0x0000000700417836 */ /* 0x004fc40000000000 */
[CC--:B------:R-:W-:Y:S01]  /*5b70*/  LEA R64, P6, R70.reuse, R2.reuse, 0x1 ;  /* 0x0000000246407211 */ /* 0x0c0fe200078c08ff */
[C---:B------:R-:W-:Y:S01]  /*5b80*/  VIADD R60, R70.reuse, UR4 ;  /* 0x00000004463c7c36 */ /* 0x040fe20008000000 */
[----:B------:R2:W-:Y:S01]  /*5b90*/  @P2 STG.E.U16 desc[UR14][R68.64], R61 ;  /* 0x0000003d44002986 */ /* 0x0005e2000c10150e */
[----:B------:R-:W-:Y:S01]  /*5ba0*/  ISETP.LT.AND P2, PT, R65, UR5, !P0 ;  /* 0x0000000541007c0c */ /* 0x000fe2000c741270 */
[----:B------:R-:W-:Y:S01]  /*5bb0*/  ULDC UR5, c[0x0][0x22c] ;  /* 0x00008b0000057ab9 */ /* 0x000fe20000000800 */
[----:B------:R-:W-:Y:S01]  /*5bc0*/  LEA.HI.X.SX32 R65, R70, R3, 0x1, P6 ;  /* 0x0000000346417211 */ /* 0x000fe200030f0eff */
[----:B------:R-:W-:Y:S01]  /*5bd0*/  VIADD R70, R0, 0x8 ;  /* 0x0000000800467836 */ /* 0x000fe20000000000 */
[----:B---3--:R-:W-:-:S03]  /*5be0*/  LEA R66, P6, R60, R2, 0x1 ;  /* 0x000000023c427211 */ /* 0x008fc600078c08ff */
[----:B------:R3:W-:Y:S01]  /*5bf0*/  @P1 STG.E.U16 desc[UR14][R64.64], R71 ;  /* 0x0000004740001986 */ /* 0x0007e2000c10150e */
[CC--:B------:R-:W-:Y:S01]  /*5c00*/  LEA.HI.X.SX32 R67, R60.reuse, R3.reuse, 0x1, P6 ;  /* 0x000000033c437211 */ /* 0x0c0fe200030f0eff */
[----:B--2---:R-:W-:Y:S01]  /*5c10*/  VIADD R68, R60, UR4 ;  /* 0x000000043c447c36 */ /* 0x004fe20008000000 */
[----:B------:R-:W-:Y:S01]  /*5c20*/  ISETP.LT.AND P1, PT, R70, UR5, !P0 ;  /* 0x0000000546007c0c */ /* 0x000fe2000c721270 */
[----:B------:R-:W-:Y:S02]  /*5c30*/  VIADD R69, R0, 0x9 ;  /* 0x0000000900457836 */ /* 0x000fe40000000000 */
[----:B------:R2:W-:Y:S01]  /*5c40*/  @P3 STG.E.U16 desc[UR14][R66.64], R62 ;  /* 0x0000003e42003986 */ /* 0x0005e2000c10150e */
[----:B------:R-:W-:Y:S01]  /*5c50*/  ULDC UR5, c[0x0][0x22c] ;  /* 0x00008b0000057ab9 */ /* 0x000fe20000000800 */
[----:B------:R-:W-:Y:S02]  /*5c60*/  LEA R60, P6, R68, R2, 0x1 ;  /* 0x00000002443c7211 */ /* 0x000fe400078c08ff */
[----:B------:R-:W-:Y:S01]  /*5c70*/  ISETP.LT.AND P3, PT, R69, UR5, !P0 ;  /* 0x0000000545007c0c */ /* 0x000fe2000c761270 */
[----:B------:R-:W-:Y:S01]  /*5c80*/  VIADD R69, R0, 0xa ;  /* 0x0000000a00457836 */ /* 0x000fe20000000000 */
[C---:B------:R-:W-:Y:S01]  /*5c90*/  LEA.HI.X.SX32 R61, R68.reuse, R3, 0x1, P6 ;  /* 0x00000003443d7211 */ /* 0x040fe200030f0eff */
[----:B------:R-:W-:Y:S01]  /*5ca0*/  VIADD R68, R68, UR4 ;  /* 0x0000000444447c36 */ /* 0x000fe20008000000 */
[----:B---3--:R-:W-:Y:S01]  /*5cb0*/  PRMT R65, R62, 0x7632, R65 ;  /* 0x000076323e417816 */ /* 0x008fe20000000041 */
[----:B------:R-:W-:-:S02]  /*5cc0*/  ULDC UR5, c[0x0][0x22c] ;  /* 0x00008b0000057ab9 */ /* 0x000fc40000000800 */
[C---:B--2---:R-:W-:Y:S02]  /*5cd0*/  VIADD R62, R68.reuse, UR4 ;  /* 0x00000004443e7c36 */ /* 0x044fe40008000000 */
[----:B------:R2:W-:Y:S01]  /*5ce0*/  @P5 STG.E.U16 desc[UR14][R60.64], R65 ;  /* 0x000000413c005986 */ /* 0x0005e2000c10150e */
[-C--:B------:R-:W-:Y:S01]  /*5cf0*/  LEA R64, P5, R68, R2.reuse, 0x1 ;  /* 0x0000000244407211 */ /* 0x080fe200078a08ff */
[----:B------:R-:W-:Y:S01]  /*5d00*/  VIADD R67, R0, 0xb ;  /* 0x0000000b00437836 */ /* 0x000fe20000000000 */
[----:B------:R-:W-:Y:S02]  /*5d10*/  LEA R66, P6, R62, R2, 0x1 ;  /* 0x000000023e427211 */ /* 0x000fe400078c08ff */
[----:B--2---:R-:W-:Y:S01]  /*5d20*/  LEA.HI.X.SX32 R65, R68, R3, 0x1, P5 ;  /* 0x0000000344417211 */ /* 0x004fe200028f0eff */
[----:B------:R-:W-:Y:S01]  /*5d30*/  VIADD R61, R62, UR4 ;  /* 0x000000043e3d7c36 */ /* 0x000fe20008000000 */
[----:B------:R-:W-:Y:S01]  /*5d40*/  ISETP.LT.AND P5, PT, R69, UR5, !P0 ;  /* 0x0000000545007c0c */ /* 0x000fe2000c7a1270 */
[----:B------:R-:W-:-:S02]  /*5d50*/  ULDC UR5, c[0x0][0x22c] ;  /* 0x00008b0000057ab9 */ /* 0x000fc40000000800 */
[----:B------:R2:W-:Y:S01]  /*5d60*/  @P4 STG.E.U16 desc[UR14][R64.64], R63 ;  /* 0x0000003f40004986 */ /* 0x0005e2000c10150e */
[----:B------:R-:W-:Y:S01]  /*5d70*/  ISETP.LT.AND P4, PT, R67, UR5, !P0 ;  /* 0x0000000543007c0c */ /* 0x000fe2000c781270 */
[C---:B------:R-:W-:Y:S01]  /*5d80*/  VIADD R68, R61.reuse, UR4 ;  /* 0x000000043d447c36 */ /* 0x040fe20008000000 */
[-C--:B------:R-:W-:Y:S01]  /*5d90*/  LEA.HI.X.SX32 R67, R62, R3.reuse, 0x1, P6 ;  /* 0x000000033e437211 */ /* 0x080fe200030f0eff */
[----:B------:R-:W-:Y:S01]  /*5da0*/  VIADD R62, R0, 0xc ;  /* 0x0000000c003e7836 */ /* 0x000fe20000000000 */
[C---:B------:R-:W-:Y:S01]  /*5db0*/  LEA R60, P6, R61.reuse, R2, 0x1 ;  /* 0x000000023d3c7211 */ /* 0x040fe200078c08ff */
[----:B------:R-:W-:Y:S01]  /*5dc0*/  ULDC UR5, c[0x0][0x22c] ;  /* 0x00008b0000057ab9 */ /* 0x000fe20000000800 */
[----:B------:R-:W-:Y:S02]  /*5dd0*/  VIADD R69, R68, UR4 ;  /* 0x0000000444457c36 */ /* 0x000fe40008000000 */
[----:B------:R-:W-:Y:S02]  /*5de0*/  LEA.HI.X.SX32 R61, R61, R3, 0x1, P6 ;  /* 0x000000033d3d7211 */ /* 0x000fe400030f0eff */
[----:B--2---:R-:W-:Y:S01]  /*5df0*/  PRMT R65, R63, 0x7632, R65 ;  /* 0x000076323f417816 */ /* 0x004fe20000000041 */
[----:B------:R-:W-:-:S04]  /*5e00*/  VIADD R63, R0, 0xd ;  /* 0x0000000d003f7836 */ /* 0x000fc80000000000 */
[----:B------:R2:W-:Y:S01]  /*5e10*/  @P2 STG.E.U16 desc[UR14][R66.64], R65 ;  /* 0x0000004142002986 */ /* 0x0005e2000c10150e */
[----:B------:R-:W-:Y:S01]  /*5e20*/  ISETP.LT.AND P2, PT, R62, UR5, !P0 ;  /* 0x000000053e007c0c */ /* 0x000fe2000c741270 */
[----:B------:R-:W-:Y:S01]  /*5e30*/  ULDC UR5, c[0x0][0x22c] ;  /* 0x00008b0000057ab9 */ /* 0x000fe20000000800 */
[CC--:B------:R-:W-:Y:S01]  /*5e40*/  LEA R62, P6, R68.reuse, R2.reuse, 0x1 ;  /* 0x00000002443e7211 */ /* 0x0c0fe200078c08ff */
[----:B------:R3:W-:Y:S01]  /*5e50*/  @P1 STG.E.U16 desc[UR14][R60.64], R56 ;  /* 0x000000383c001986 */ /* 0x0007e2000c10150e */
[----:B------:R-:W-:Y:S01]  /*5e60*/  ISETP.LT.AND P1, PT, R63, UR5, !P0 ;  /* 0x000000053f007c0c */ /* 0x000fe2000c721270 */
[----:B------:R-:W-:Y:S01]  /*5e70*/  ULDC UR5, c[0x0][0x22c] ;  /* 0x00008b0000057ab9 */ /* 0x000fe20000000800 */
[----:B------:R-:W-:Y:S02]  /*5e80*/  LEA.HI.X.SX32 R63, R68, R3, 0x1, P6 ;  /* 0x00000003443f7211 */ /* 0x000fe400030f0eff */
[----:B------:R-:W-:Y:S02]  /*5e90*/  LEA R64, P6, R69, R2, 0x1 ;  /* 0x0000000245407211 */ /* 0x000fe400078c08ff */
[----:B------:R-:W-:Y:S01]  /*5ea0*/  PRMT R68, R57, 0x7632, R68 ;  /* 0x0000763239447816 */ /* 0x000fe20000000044 */
[----:B--2---:R-:W-:Y:S01]  /*5eb0*/  VIADD R66, R0, 0xe ;  /* 0x0000000e00427836 */ /* 0x004fe20000000000 */
[----:B------:R-:W-:-:S02]  /*5ec0*/  PRMT R67, R56, 0x7632, R67 ;  /* 0x0000763238437816 */ /* 0x000fc40000000043 */
[CC--:B------:R-:W-:Y:S01]  /*5ed0*/  LEA.HI.X.SX32 R65, R69.reuse, R3.reuse, 0x1, P6 ;  /* 0x0000000345417211 */ /* 0x0c0fe200030f0eff */
[----:B------:R-:W-:Y:S02]  /*5ee0*/  VIADD R69, R69, UR4 ;  /* 0x0000000445457c36 */ /* 0x000fe40008000000 */
[----:B---3--:R-:W-:Y:S01]  /*5ef0*/  VIADD R61, R0, 0xf ;  /* 0x0000000f003d7836 */ /* 0x008fe20000000000 */
[----:B------:R2:W-:Y:S01]  /*5f00*/  @P3 STG.E.U16 desc[UR14][R62.64], R67 ;  /* 0x000000433e003986 */ /* 0x0005e2000c10150e */
[----:B------:R-:W-:Y:S01]  /*5f10*/  ISETP.LT.AND P3, PT, R66, UR5, !P0 ;  /* 0x0000000542007c0c */ /* 0x000fe2000c761270 */
[C---:B------:R-:W-:Y:S01]  /*5f20*/  VIADD R56, R69.reuse, UR4 ;  /* 0x0000000445387c36 */ /* 0x040fe20008000000 */
[-C--:B------:R-:W-:Y:S01]  /*5f30*/  LEA R60, P6, R69, R2.reuse, 0x1 ;  /* 0x00000002453c7211 */ /* 0x080fe200078c08ff */
[----:B------:R-:W-:Y:S01]  /*5f40*/  ULDC UR5, c[0x0][0x22c] ;  /* 0x00008b0000057ab9 */ /* 0x000fe20000000800 */
[----:B------:R3:W-:Y:S01]  /*5f50*/  @P5 STG.E.U16 desc[UR14][R64.64], R57 ;  /* 0x0000003940005986 */ /* 0x0007e2000c10150e */
[----:B------:R-:W-:Y:S01]  /*5f60*/  ISETP.LT.AND P5, PT, R61, UR5, !P0 ;  /* 0x000000053d007c0c */ /* 0x000fe2000c7a1270 */
[----:B------:R-:W-:Y:S01]  /*5f70*/  VIADD R66, R0, 0x10 ;  /* 0x0000001000427836 */ /* 0x000fe20000000000 */
[----:B------:R-:W-:Y:S01]  /*5f80*/  LEA.HI.X.SX32 R61, R69, R3, 0x1, P6 ;  /* 0x00000003453d7211 */ /* 0x000fe200030f0eff */
[----:B------:R-:W-:Y:S01]  /*5f90*/  ULDC UR5, c[0x0][0x22c] ;  /* 0x00008b0000057ab9 */ /* 0x000fe20000000800 */
[----:B--2---:R-:W-:-:S03]  /*5fa0*/  LEA R62, P6, R56, R2, 0x1 ;  /* 0x00000002383e7211 */ /* 0x004fc600078c08ff */
[----:B------:R2:W-:Y:S01]  /*5fb0*/  @P4 STG.E.U16 desc[UR14][R60.64], R68 ;  /* 0x000000443c004986 */ /* 0x0005e2000c10150e */
[----:B------:R-:W-:Y:S01]  /*5fc0*/  ISETP.LT.AND P4, PT, R66, UR5, !P0 ;  /* 0x0000000542007c0c */ /* 0x000fe2000c781270 */
[----:B------:R-:W-:Y:S01]  /*5fd0*/  ULDC UR5, c[0x0][0x22c] ;  /* 0x00008b0000057ab9 */ /* 0x000fe20000000800 */
[CC--:B------:R-:W-:Y:S01]  /*5fe0*/  LEA.HI.X.SX32 R63, R56.reuse, R3.reuse, 0x1, P6 ;  /* 0x00000003383f7211 */ /* 0x0c0fe200030f0eff */
[----:B---3--:R-:W-:Y:S02]  /*5ff0*/  VIADD R64, R56, UR4 ;  /* 0x0000000438407c36 */ /* 0x008fe40008000000 */
[----:B------:R-:W-:Y:S02]  /*6000*/  VIADD R65, R0, 0x11 ;  /* 0x0000001100417836 */ /* 0x000fe40000000000 */
[----:B------:R3:W-:Y:S01]  /*6010*/  @P2 STG.E.U16 desc[UR14][R62.64], R58 ;  /* 0x0000003a3e002986 */ /* 0x0007e2000c10150e */
[----:B------:R-:W-:Y:S02]  /*6020*/  LEA R56, P6, R64, R2, 0x1 ;  /* 0x0000000240387211 */ /* 0x000fe400078c08ff */
[----:B------:R-:W-:Y:S01]  /*6030*/  ISETP.LT.AND P2, PT, R65, UR5, !P0 ;  /* 0x0000000541007c0c */ /* 0x000fe2000c741270 */
[----:B------:R-:W-:Y:S01]  /*6040*/  VIADD R65, R0, 0x12 ;  /* 0x0000001200417836 */ /* 0x000fe20000000000 */
[C---:B------:R-:W-:Y:S01]  /*6050*/  LEA.HI.X.SX32 R57, R64.reuse, R3, 0x1, P6 ;  /* 0x0000000340397211 */ /* 0x040fe200030f0eff */
[----:B------:R-:W-:Y:S01]  /*6060*/  VIADD R64, R64, UR4 ;  /* 0x0000000440407c36 */ /* 0x000fe20008000000 */
[----:B--2---:R-:W-:Y:S01]  /*6070*/  PRMT R61, R58, 0x7632, R61 ;  /* 0x000076323a3d7816 */ /* 0x004fe2000000003d */
[----:B------:R-:W-:-:S04]  /*6080*/  ULDC UR5, c[0x0][0x22c] ;  /* 0x00008b0000057ab9 */ /* 0x000fc80000000800 */
[----:B------:R2:W-:Y:S01]  /*6090*/  @P1 STG.E.U16 desc[UR14][R56.64], R61 ;  /* 0x0000003d38001986 */ /* 0x0005e2000c10150e */
[C---:B------:R-:W-:Y:S01]  /*60a0*/  LEA R60, P1, R64.reuse, R2, 0x1 ;  /* 0x00000002403c7211 */ /* 0x040fe200078208ff */
[----:B---3--:R-:W-:Y:S02]  /*60b0*/  VIADD R58, R64, UR4 ;  /* 0x00000004403a7c36 */ /* 0x008fe40008000000 */
[----:B------:R-:W-:-:S03]  /*60c0*/  VIADD R63, R0, 0x13 ;  /* 0x00000013003f7836 */ /* 0x000fc60000000000 */
[-C--:B------:R-:W-:Y:S02]  /*60d0*/  LEA R62, P6, R58, R2.reuse, 0x1 ;  /* 0x000000023a3e7211 */ /* 0x080fe400078c08ff */
[-C--:B--2---:R-:W-:Y:S01]  /*60e0*/  LEA.HI.X.SX32 R61, R64, R3.reuse, 0x1, P1 ;  /* 0x00000003403d7211 */ /* 0x084fe200008f0eff */
[C---:B------:R-:W-:Y:S01]  /*60f0*/  VIADD R57, R58.reuse, UR4 ;  /* 0x000000043a397c36 */ /* 0x040fe20008000000 */
[----:B------:R-:W-:Y:S01]  /*6100*/  ISETP.LT.AND P1, PT, R65, UR5, !P0 ;  /* 0x0000000541007c0c */ /* 0x000fe2000c721270 */
[----:B------:R-:W-:Y:S02]  /*6110*/  ULDC UR5, c[0x0][0x22c] ;  /* 0x00008b0000057ab9 */ /* 0x000fe40000000800 */
[----:B------:R2:W-:Y:S01]  /*6120*/  @P3 STG.E.U16 desc[UR14][R60.64], R59 ;  /* 0x0000003b3c003986 */ /* 0x0005e2000c10150e */
[----:B------:R-:W-:Y:S01]  /*6130*/  ISETP.LT.AND P3, PT, R63, UR5, !P0 ;  /* 0x000000053f007c0c */ /* 0x000fe2000c761270 */
[C---:B------:R-:W-:Y:S01]  /*6140*/  VIADD R64, R57.reuse, UR4 ;  /* 0x0000000439407c36 */ /* 0x040fe20008000000 */
[----:B------:R-:W-:Y:S01]  /*6150*/  LEA.HI.X.SX32 R63, R58, R3, 0x1, P6 ;  /* 0x000000033a3f7211 */ /* 0x000fe200030f0eff */
[----:B------:R-:W-:Y:S01]  /*6160*/  VIADD R58, R0, 0x14 ;  /* 0x00000014003a7836 */ /* 0x000fe20000000000 */
[----:B------:R-:W-:Y:S01]  /*6170*/  LEA R56, P6, R57, R2, 0x1 ;  /* 0x0000000239387211 */ /* 0x000fe200078c08ff */
[----:B------:R-:W-:Y:S01]  /*6180*/  ULDC UR5, c[0x0][0x22c] ;  /* 0x00008b0000057ab9 */ /* 0x000fe20000000800 */
[----:B------:R-:W-:-:S02]  /*6190*/  VIADD R65, R64, UR4 ;  /* 0x0000000440417c36 */ /* 0x000fc40008000000 */
        /* <DEDUP_REMOVED lines=127> */
[----:B----4-:R3:W-:Y:S01]  /*6990*/  @P2 STG.E.U16 desc[UR14][R48.64], R16 ;  /* 0x0000001030002986 */ /* 0x0107e2000c10150e */
        /* <DEDUP_REMOVED lines=59> */
[----:B-----5:R3:W-:Y:S01]  /*6d50*/  @P5 STG.E.U16 desc[UR14][R16.64], R12 ;  /* 0x0000000c10005986 */ /* 0x0207e2000c10150e */
        /* <DEDUP_REMOVED lines=148> */
[----:B------:R-:W-:Y:S01]  /*76a0*/  LEA R4, P6, R12, R2, 0x1 ;  /* 0x000000020c047211 */ /* 0x000fe200078c08ff */
[C---:B------:R-:W-:Y:S01]  /*76b0*/  VIADD R15, R0.reuse, 0x7f ;  /* 0x0000007f000f7836 */ /* 0x040fe20000000000 */
[----:B------:R-:W-:Y:S01]  /*76c0*/  ISETP.LT.AND P5, PT, R13, UR5, !P0 ;  /* 0x000000050d007c0c */ /* 0x000fe2000c7a1270 */
[----:B------:R-:W-:Y:S01]  /*76d0*/  VIADD R13, R0, 0x42 ;  /* 0x00000042000d7836 */ /* 0x000fe20000000000 */
[C---:B------:R-:W-:Y:S01]  /*76e0*/  LEA.HI.X.SX32 R5, R12.reuse, R3, 0x1, P6 ;  /* 0x000000030c057211 */ /* 0x040fe200030f0eff */
[----:B------:R-:W-:Y:S01]  /*76f0*/  VIADD R12, R12, UR4 ;  /* 0x000000040c0c7c36 */ /* 0x000fe20008000000 */
[----:B--2---:R-:W-:Y:S01]  /*7700*/  PRMT R9, R6, 0x7632, R9 ;  /* 0x0000763206097816 */ /* 0x004fe20000000009 */
[----:B------:R-:W-:Y:S01]  /*7710*/  ULDC UR5, c[0x0][0x22c] ;  /* 0x00008b0000057ab9 */ /* 0x000fe20000000800 */
[----:B------:R-:W-:-:S03]  /*7720*/  VIADD R16, R0, 0x7e ;  /* 0x0000007e00107836 */ /* 0x000fc60000000000 */
        /* <DEDUP_REMOVED lines=27> */
[-C--:B------:R-:W-:Y:S01]  /*78e0*/  LEA.HI.X.SX32 R7, R12, R3.reuse, 0x1, P6 ;  /* 0x000000030c077211 */ /* 0x080fe200030f0eff */
[----:B------:R-:W-:Y:S01]  /*78f0*/  VIADD R12, R0, 0x48 ;  /* 0x00000048000c7836 */ /* 0x000fe20000000000 */
[C---:B------:R-:W-:Y:S02]  /*7900*/  LEA R8, P6, R13.reuse, R2, 0x1 ;  /* 0x000000020d087211 */ /* 0x040fe400078c08ff */
[----:B--2---:R-:W-:Y:S01]  /*7910*/  PRMT R11, R20, 0x7632, R11 ;  /* 0x00007632140b7816 */ /* 0x004fe2000000000b */
[----:B------:R-:W-:Y:S01]  /*7920*/  VIADD R10, R0, 0x46 ;  /* 0x00000046000a7836 */ /* 0x000fe20000000000 */
[C---:B------:R-:W-:Y:S01]  /*7930*/  LEA.HI.X.SX32 R9, R13.reuse, R3, 0x1, P6 ;  /* 0x000000030d097211 */ /* 0x040fe200030f0eff */
[----:B------:R-:W-:-:S02]  /*7940*/  VIADD R13, R13, UR4 ;  /* 0x000000040d0d7c36 */ /* 0x000fc40008000000 */
[----:B------:R2:W-:Y:S01]  /*7950*/  @P5 STG.E.U16 desc[UR14][R6.64], R11 ;  /* 0x0000000b06005986 */ /* 0x0005e2000c10150e */
[----:B---3--:R-:W-:Y:S01]  /*7960*/  VIADD R5, R0, 0x47 ;  /* 0x0000004700057836 */ /* 0x008fe20000000000 */
[----:B------:R-:W-:Y:S01]  /*7970*/  ISETP.LT.AND P5, PT, R10, UR5, !P0 ;  /* 0x000000050a007c0c */ /* 0x000fe2000c7a1270 */
[C---:B------:R-:W-:Y:S01]  /*7980*/  VIADD R10, R13.reuse, UR4 ;  /* 0x000000040d0a7c36 */ /* 0x040fe20008000000 */
[-C--:B------:R-:W-:Y:S01]  /*7990*/  LEA R4, P6, R13, R2.reuse, 0x1 ;  /* 0x000000020d047211 */ /* 0x080fe200078c08ff */
[----:B------:R-:W-:Y:S01]  /*79a0*/  ULDC UR5, c[0x0][0x22c] ;  /* 0x00008b0000057ab9 */ /* 0x000fe20000000800 */
[----:B------:R3:W-:Y:S01]  /*79b0*/  @P4 STG.E.U16 desc[UR14][R8.64], R21 ;  /* 0x0000001508004986 */ /* 0x0007e2000c10150e */
[----:B------:R-:W-:Y:S01]  /*79c0*/  ISETP.LT.AND P4, PT, R5, UR5, !P0 ;  /* 0x0000000505007c0c */ /* 0x000fe2000c781270 */
[----:B------:R-:W-:Y:S01]  /*79d0*/  ULDC UR5, c[0x0][0x22c] ;  /* 0x00008b0000057ab9 */ /* 0x000fe20000000800 */
[----:B------:R-:W-:Y:S02]  /*79e0*/  LEA.HI.X.SX32 R5, R13, R3, 0x1, P6 ;  /* 0x000000030d057211 */ /* 0x000fe400030f0eff */
[C---:B--2---:R-:W-:Y:S01]  /*79f0*/  LEA R6, P6, R10.reuse, R2, 0x1 ;  /* 0x000000020a067211 */ /* 0x044fe200078c08ff */
[----:B------:R-:W-:-:S03]  /*7a00*/  VIADD R11, R10, UR4 ;  /* 0x000000040a0b7c36 */ /* 0x000fc60008000000 */
[----:B------:R-:W-:Y:S01]  /*7a10*/  LEA.HI.X.SX32 R7, R10, R3, 0x1, P6 ;  /* 0x000000030a077211 */ /* 0x000fe200030f0eff */
[----:B------:R-:W-:Y:S01]  /*7a20*/  VIADD R10, R0, 0x49 ;  /* 0x00000049000a7836 */ /* 0x000fe20000000000 */
[----:B---3--:R-:W-:Y:S02]  /*7a30*/  PRMT R9, R21, 0x7632, R9 ;  /* 0x0000763215097816 */ /* 0x008fe40000000009 */
[----:B------:R-:W-:-:S03]  /*7a40*/  LEA R8, P6, R11, R2, 0x1 ;  /* 0x000000020b087211 */ /* 0x000fc600078c08ff */
[----:B------:R2:W-:Y:S01]  /*7a50*/  @P2 STG.E.U16 desc[UR14][R4.64], R9 ;  /* 0x0000000904002986 */ /* 0x0005e2000c10150e */
[----:B------:R-:W-:Y:S01]  /*7a60*/  ISETP.LT.AND P2, PT, R12, UR5, !P0 ;  /* 0x000000050c007c0c */ /* 0x000fe2000c741270 */
[----:B------:R-:W-:Y:S01]  /*7a70*/  ULDC UR5, c[0x0][0x22c] ;  /* 0x00008b0000057ab9 */ /* 0x000fe20000000800 */
[----:B------:R-:W-:Y:S01]  /*7a80*/  PRMT R12, R23, 0x7632, R12 ;  /* 0x00007632170c7816 */ /* 0x000fe2000000000c */
[----:B------:R3:W-:Y:S01]  /*7a90*/  @P1 STG.E.U16 desc[UR14][R6.64], R22 ;  /* 0x0000001606001986 */ /* 0x0007e2000c10150e */
[----:B------:R-:W-:Y:S01]  /*7aa0*/  ISETP.LT.AND P1, PT, R10, UR5, !P0 ;  /* 0x000000050a007c0c */ /* 0x000fe2000c721270 */
[----:B------:R-:W-:Y:S01]  /*7ab0*/  VIADD R10, R0, 0x4a ;  /* 0x0000004a000a7836 */ /* 0x000fe20000000000 */
[----:B------:R-:W-:Y:S01]  /*7ac0*/  ULDC UR5, c[0x0][0x22c] ;  /* 0x00008b0000057ab9 */ /* 0x000fe20000000800 */
[C---:B--2---:R-:W-:Y:S01]  /*7ad0*/  LEA.HI.X.SX32 R9, R11.reuse, R3, 0x1, P6 ;  /* 0x000000030b097211 */ /* 0x044fe200030f0eff */
[----:B------:R-:W-:Y:S01]  /*7ae0*/  VIADD R11, R11, UR4 ;  /* 0x000000040b0b7c36 */ /* 0x000fe20008000000 */
[----:B------:R-:W-:-:S03]  /*7af0*/  PRMT R5, R22, 0x7632, R5 ;  /* 0x0000763216057816 */ /* 0x000fc60000000005 */
[C---:B---3--:R-:W-:Y:S02]  /*7b00*/  VIADD R7, R11.reuse, UR4 ;  /* 0x000000040b077c36 */ /* 0x048fe40008000000 */
[----:B------:R2:W-:Y:S01]  /*7b10*/  @P3 STG.E.U16 desc[UR14][R8.64], R5 ;  /* 0x0000000508003986 */ /* 0x0005e2000c10150e */
[-C--:B------:R-:W-:Y:S02]  /*7b20*/  LEA R4, P3, R11, R2.reuse, 0x1 ;  /* 0x000000020b047211 */ /* 0x080fe400078608ff */
[----:B------:R-:W-:Y:S02]  /*7b30*/  LEA R6, P6, R7, R2, 0x1 ;  /* 0x0000000207067211 */ /* 0x000fe400078c08ff */
[-C--:B--2---:R-:W-:Y:S01]  /*7b40*/  LEA.HI.X.SX32 R5, R11, R3.reuse, 0x1, P3 ;  /* 0x000000030b057211 */ /* 0x084fe200018f0eff */
[C---:B------:R-:W-:Y:S01]  /*7b50*/  VIADD R9, R7.reuse, UR4 ;  /* 0x0000000407097c36 */ /* 0x040fe20008000000 */
[----:B------:R-:W-:Y:S01]  /*7b60*/  ISETP.LT.AND P3, PT, R10, UR5, !P0 ;  /* 0x000000050a007c0c */ /* 0x000fe2000c761270 */
[----:B------:R-:W-:Y:S01]  /*7b70*/  VIADD R10, R0, 0x4b ;  /* 0x0000004b000a7836 */ /* 0x000fe20000000000 */
[----:B------:R-:W-:Y:S01]  /*7b80*/  ULDC UR5, c[0x0][0x22c] ;  /* 0x00008b0000057ab9 */ /* 0x000fe20000000800 */
[----:B------:R2:W-:Y:S01]  /*7b90*/  @P5 STG.E.U16 desc[UR14][R4.64], R23 ;  /* 0x0000001704005986 */ /* 0x0005e2000c10150e */
[----:B------:R-:W-:-:S02]  /*7ba0*/  LEA.HI.X.SX32 R7, R7, R3, 0x1, P6 ;  /* 0x0000000307077211 */ /* 0x000fc400030f0eff */
[----:B------:R-:W-:Y:S01]  /*7bb0*/  ISETP.LT.AND P5, PT, R10, UR5, !P0 ;  /* 0x000000050a007c0c */ /* 0x000fe2000c7a1270 */
[----:B------:R-:W-:Y:S01]  /*7bc0*/  VIADD R10, R0, 0x4c ;  /* 0x0000004c000a7836 */ /* 0x000fe20000000000 */
[----:B------:R-:W-:Y:S01]  /*7bd0*/  ULDC UR5, c[0x0][0x22c] ;  /* 0x00008b0000057ab9 */ /* 0x000fe20000000800 */
[CC--:B------:R-:W-:Y:S01]  /*7be0*/  LEA R8, P6, R9.reuse, R2.reuse, 0x1 ;  /* 0x0000000209087211 */ /* 0x0c0fe200078c08ff */
[----:B------:R3:W-:Y:S02]  /*7bf0*/  @P4 STG.E.U16 desc[UR14][R6.64], R12 ;  /* 0x0000000c06004986 */ /* 0x0007e4000c10150e */
[----:B------:R-:W-:Y:S01]  /*7c00*/  ISETP.LT.AND P4, PT, R10, UR5, !P0 ;  /* 0x000000050a007c0c */ /* 0x000fe2000c781270 */
[C---:B------:R-:W-:Y:S01]  /*7c10*/  VIADD R10, R9.reuse, UR4 ;  /* 0x00000004090a7c36 */ /* 0x040fe20008000000 */
[-C--:B------:R-:W-:Y:S01]  /*7c20*/  LEA.HI.X.SX32 R9, R9, R3.reuse, 0x1, P6 ;  /* 0x0000000309097211 */ /* 0x080fe200030f0eff */
[----:B--2---:R-:W-:Y:S01]  /*7c30*/  VIADD R5, R0, 0x4d ;  /* 0x0000004d00057836 */ /* 0x004fe20000000000 */
[----:B------:R-:W-:Y:S01]  /*7c40*/  ULDC UR5, c[0x0][0x22c] ;  /* 0x00008b0000057ab9 */ /* 0x000fe20000000800 */
[C---:B------:R-:W-:Y:S01]  /*7c50*/  VIADD R11, R10.reuse, UR4 ;  /* 0x000000040a0b7c36 */ /* 0x040fe20008000000 */
[CC--:B------:R-:W-:Y:S01]  /*7c60*/  LEA R4, P6, R10.reuse, R2.reuse, 0x1 ;  /* 0x000000020a047211 */ /* 0x0c0fe200078c08ff */
[----:B------:R2:W-:Y:S01]  /*7c70*/  @P2 STG.E.U16 desc[UR14][R8.64], R24 ;  /* 0x0000001808002986 */ /* 0x0005e2000c10150e */
[----:B------:R-:W-:Y:S01]  /*7c80*/  ISETP.LT.AND P2, PT, R5, UR5, !P0 ;  /* 0x0000000505007c0c */ /* 0x000fe2000c741270 */
[----:B------:R-:W-:Y:S01]  /*7c90*/  ULDC UR5, c[0x0][0x22c] ;  /* 0x00008b0000057ab9 */ /* 0x000fe20000000800 */
[----:B------:R-:W-:Y:S01]  /*7ca0*/  LEA.HI.X.SX32 R5, R10, R3, 0x1, P6 ;  /* 0x000000030a057211 */ /* 0x000fe200030f0eff */
[----:B------:R-:W-:Y:S01]  /*7cb0*/  VIADD R10, R0, 0x4e ;  /* 0x0000004e000a7836 */ /* 0x000fe20000000000 */
[----:B---3--:R-:W-:-:S02]  /*7cc0*/  LEA R6, P6, R11, R2, 0x1 ;  /* 0x000000020b067211 */ /* 0x008fc400078c08ff */
[----:B------:R-:W-:Y:S02]  /*7cd0*/  PRMT R12, R24, 0x7632, R12 ;  /* 0x00007632180c7816 */ /* 0x000fe4000000000c */
[CC--:B------:R-:W-:Y:S01]  /*7ce0*/  LEA.HI.X.SX32 R7, R11.reuse, R3.reuse, 0x1, P6 ;  /* 0x000000030b077211 */ /* 0x0c0fe200030f0eff */
[----:B------:R-:W-:Y:S02]  /*7cf0*/  VIADD R11, R11, UR4 ;  /* 0x000000040b0b7c36 */ /* 0x000fe40008000000 */
[----:B--2---:R-:W-:Y:S01]  /*7d00*/  VIADD R9, R0, 0x4f ;  /* 0x0000004f00097836 */ /* 0x004fe20000000000 */
[----:B------:R2:W-:Y:S01]  /*7d10*/  @P1 STG.E.U16 desc[UR14][R4.64], R12 ;  /* 0x0000000c04001986 */ /* 0x0005e2000c10150e */
[----:B------:R-:W-:Y:S01]  /*7d20*/  ISETP.LT.AND P1, PT, R10, UR5, !P0 ;  /* 0x000000050a007c0c */ /* 0x000fe2000c721270 */
[----:B------:R-:W-:Y:S01]  /*7d30*/  ULDC UR5, c[0x0][0x22c] ;  /* 0x00008b0000057ab9 */ /* 0x000fe20000000800 */
[CC--:B------:R-:W-:Y:S01]  /*7d40*/  LEA R8, P6, R11.reuse, R2.reuse, 0x1 ;  /* 0x000000020b087211 */ /* 0x0c0fe200078c08ff */
[----:B------:R-:W-:Y:S01]  /*7d50*/  VIADD R10, R11, UR4 ;  /* 0x000000040b0a7c36 */ /* 0x000fe20008000000 */
[----:B------:R3:W-:Y:S01]  /*7d60*/  @P3 STG.E.U16 desc[UR14][R6.64], R25 ;  /* 0x0000001906003986 */ /* 0x0007e2000c10150e */
[----:B------:R-:W-:Y:S01]  /*7d70*/  ISETP.LT.AND P3, PT, R9, UR5, !P0 ;  /* 0x0000000509007c0c */ /* 0x000fe2000c761270 */
[----:B------:R-:W-:Y:S01]  /*7d80*/  ULDC UR5, c[0x0][0x22c] ;  /* 0x00008b0000057ab9 */ /* 0x000fe20000000800 */
[----:B------:R-:W-:Y:S01]  /*7d90*/  LEA.HI.X.SX32 R9, R11, R3, 0x1, P6 ;  /* 0x000000030b097211 */ /* 0x000fe200030f0eff */
[C---:B------:R-:W-:Y:S01]  /*7da0*/  VIADD R11, R10.reuse, UR4 ;  /* 0x000000040a0b7c36 */ /* 0x040fe20008000000 */
[----:B--2---:R-:W-:Y:S01]  /*7db0*/  LEA R4, P6, R10, R2, 0x1 ;  /* 0x000000020a047211 */ /* 0x004fe200078c08ff */
[----:B------:R-:W-:-:S03]  /*7dc0*/  VIADD R12, R0, 0x50 ;  /* 0x00000050000c7836 */ /* 0x000fc60000000000 */
[----:B------:R-:W-:Y:S01]  /*7dd0*/  LEA.HI.X.SX32 R5, R10, R3, 0x1, P6 ;  /* 0x000000030a057211 */ /* 0x000fe200030f0eff */
[----:B------:R-:W-:Y:S01]  /*7de0*/  VIADD R10, R0, 0x51 ;  /* 0x00000051000a7836 */ /* 0x000fe20000000000 */
[----:B---3--:R-:W-:Y:S02]  /*7df0*/  PRMT R7, R25, 0x7632, R7 ;  /* 0x0000763219077816 */ /* 0x008fe40000000007 */
[----:B------:R-:W-:Y:S01]  /*7e00*/  ISETP.LT.AND P6, PT, R12, UR5, !P0 ;  /* 0x000000050c007c0c */ /* 0x000fe2000c7c1270 */
[----:B------:R-:W-:Y:S01]  /*7e10*/  ULDC UR5, c[0x0][0x22c] ;  /* 0x00008b0000057ab9 */ /* 0x000fe20000000800 */
[----:B------:R-:W-:Y:S01]  /*7e20*/  VIADD R12, R0, 0x52 ;  /* 0x00000052000c7836 */ /* 0x000fe20000000000 */
[----:B------:R2:W-:Y:S01]  /*7e30*/  @P5 STG.E.U16 desc[UR14][R8.64], R7 ;  /* 0x0000000708005986 */ /* 0x0005e2000c10150e */
[----:B------:R-:W-:-:S03]  /*7e40*/  LEA R6, P5, R11, R2, 0x1 ;  /* 0x000000020b067211 */ /* 0x000fc600078a08ff */
[----:B------:R3:W-:Y:S01]  /*7e50*/  @P4 STG.E.U16 desc[UR14][R4.64], R26 ;  /* 0x0000001a04004986 */ /* 0x0007e2000c10150e */
[C---:B--2---:R-:W-:Y:S01]  /*7e60*/  LEA.HI.X.SX32 R7, R11.reuse, R3, 0x1, P5 ;  /* 0x000000030b077211 */ /* 0x044fe200028f0eff */
[----:B------:R-:W-:Y:S01]  /*7e70*/  VIADD R11, R11, UR4 ;  /* 0x000000040b0b7c36 */ /* 0x000fe20008000000 */
[----:B------:R-:W-:Y:S02]  /*7e80*/  PRMT R9, R26, 0x7632, R9 ;  /* 0x000076321a097816 */ /* 0x000fe40000000009 */
[----:B------:R-:W-:Y:S01]  /*7e90*/  ISETP.LT.AND P5, PT, R10, UR5, !P0 ;  /* 0x000000050a007c0c */ /* 0x000fe2000c7a1270 */
[C---:B------:R-:W-:Y:S01]  /*7ea0*/  VIADD R10, R11.reuse, UR4 ;  /* 0x000000040b0a7c36 */ /* 0x040fe20008000000 */
[----:B------:R-:W-:Y:S01]  /*7eb0*/  ULDC UR5, c[0x0][0x22c] ;  /* 0x00008b0000057ab9 */ /* 0x000fe20000000800 */
[----:B------:R2:W-:Y:S01]  /*7ec0*/  @P2 STG.E.U16 desc[UR14][R6.64], R9 ;  /* 0x0000000906002986 */ /* 0x0005e2000c10150e */
[-C--:B------:R-:W-:Y:S01]  /*7ed0*/  LEA R8, P2, R11, R2.reuse, 0x1 ;  /* 0x000000020b087211 */ /* 0x080fe200078408ff */
[----:B---3--:R-:W-:Y:S01]  /*7ee0*/  VIADD R5, R0, 0x53 ;  /* 0x0000005300057836 */ /* 0x008fe20000000000 */
[----:B------:R-:W-:-:S02]  /*7ef0*/  LEA R4, P4, R10, R2, 0x1 ;  /* 0x000000020a047211 */ /* 0x000fc400078808ff */
[-C--:B--2---:R-:W-:Y:S01]  /*7f00*/  LEA.HI.X.SX32 R9, R11, R3.reuse, 0x1, P2 ;  /* 0x000000030b097211 */ /* 0x084fe200010f0eff */
[----:B------:R-:W-:Y:S01]  /*7f10*/  VIADD R6, R0, 0x54 ;  /* 0x0000005400067836 */ /* 0x000fe20000000000 */
[----:B------:R-:W-:Y:S01]  /*7f20*/  ISETP.LT.AND P2, PT, R12, UR5, !P0 ;  /* 0x000000050c007c0c */ /* 0x000fe2000c741270 */
[----:B------:R-:W-:Y:S01]  /*7f30*/  ULDC UR5, c[0x0][0x22c] ;  /* 0x00008b0000057ab9 */ /* 0x000fe20000000800 */
[----:B------:R-:W-:Y:S01]  /*7f40*/  PRMT R7, R27, 0x7632, R7 ;  /* 0x000076321b077816 */ /* 0x000fe20000000007 */
[----:B------:R-:W-:Y:S01]  /*7f50*/  @P1 STG.E.U16 desc[UR14][R8.64], R27 ;  /* 0x0000001b08001986 */ /* 0x000fe2000c10150e */
[----:B------:R-:W-:Y:S01]  /*7f60*/  ISETP.LT.AND P1, PT, R5, UR5, !P0 ;  /* 0x0000000505007c0c */ /* 0x000fe2000c721270 */
[----:B------:R-:W-:Y:S01]  /*7f70*/  ULDC UR5, c[0x0][0x22c] ;  /* 0x00008b0000057ab9 */ /* 0x000fe20000000800 */
[C---:B------:R-:W-:Y:S01]  /*7f80*/  LEA.HI.X.SX32 R5, R10.reuse, R3, 0x1, P4 ;  /* 0x000000030a057211 */ /* 0x040fe200020f0eff */
[----:B------:R-:W-:Y:S01]  /*7f90*/  VIADD R10, R10, UR4 ;  /* 0x000000040a0a7c36 */ /* 0x000fe20008000000 */
[----:B------:R-:W-:Y:S01]  /*7fa0*/  ISETP.LT.AND P4, PT, R6, UR5, !P0 ;  /* 0x0000000506007c0c */ /* 0x000fe2000c781270 */
[----:B------:R-:W-:Y:S01]  /*7fb0*/  VIADD R12, R0, 0x55 ;  /* 0x00000055000c7836 */ /* 0x000fe20000000000 */
[----:B------:R-:W-:Y:S01]  /*7fc0*/  ULDC UR5, c[0x0][0x22c] ;  /* 0x00008b0000057ab9 */ /* 0x000fe20000000800 */
[----:B------:R2:W-:Y:S01]  /*7fd0*/  @P3 STG.E.U16 desc[UR14][R4.64], R7 ;  /* 0x0000000704003986 */ /* 0x0005e2000c10150e */
[C---:B------:R-:W-:Y:S01]  /*7fe0*/  LEA R6, P3, R10.reuse, R2, 0x1 ;  /* 0x000000020a067211 */ /* 0x040fe200078608ff */
[----:B------:R-:W-:Y:S01]  /*7ff0*/  VIADD R11, R10, UR4 ;  /* 0x000000040a0b7c36 */ /* 0x000fe20008000000 */
[----:B------:R-:W-:-:S02]  /*8000*/  ULDC UR4, c[0x0][0x248] ;  /* 0x0000920000047ab9 */ /* 0x000fc40000000800 */
[-C--:B--2---:R-:W-:Y:S01]  /*8010*/  LEA.HI.X.SX32 R7, R10, R3.reuse, 0x1, P3 ;  /* 0x000000030a077211 */ /* 0x084fe200018f0eff */
[C---:B------:R-:W-:Y:S01]  /*8020*/  VIADD R10, R11.reuse, UR4 ;  /* 0x000000040b0a7c36 */ /* 0x040fe20008000000 */
[CC--:B------:R-:W-:Y:S01]  /*8030*/  LEA R8, P3, R11.reuse, R2.reuse, 0x1 ;  /* 0x000000020b087211 */ /* 0x0c0fe200078608ff */
[----:B------:R-:W-:Y:S01]  /*8040*/  ULDC UR4, c[0x0][0x248] ;  /* 0x0000920000047ab9 */ /* 0x000fe20000000800 */
[----:B0-----:R-:W-:Y:S01]  /*8050*/  PRMT R5, R28, 0x7632, R5 ;  /* 0x000076321c057816 */ /* 0x001fe20000000005 */
[----:B------:R-:W-:Y:S01]  /*8060*/  @P6 STG.E.U16 desc[UR14][R6.64], R28 ;  /* 0x0000001c06006986 */ /* 0x000fe2000c10150e */
[----:B------:R-:W-:Y:S01]  /*8070*/  LEA.HI.X.SX32 R9, R11, R3, 0x1, P3 ;  /* 0x000000030b097211 */ /* 0x000fe200018f0eff */
[----:B------:R-:W-:Y:S01]  /*8080*/  VIADD R11, R0, 0x56 ;  /* 0x00000056000b7836 */ /* 0x000fe20000000000 */
[----:B------:R-:W-:Y:S02]  /*8090*/  LEA R4, P6, R10, R2, 0x1 ;  /* 0x000000020a047211 */ /* 0x000fe400078c08ff */
[----:B------:R-:W-:Y:S01]  /*80a0*/  ISETP.LT.AND P3, PT, R12, UR5, !P0 ;  /* 0x000000050c007c0c */ /* 0x000fe2000c761270 */
[----:B------:R0:W-:Y:S01]  /*80b0*/  @P5 STG.E.U16 desc[UR14][R8.64], R5 ;  /* 0x0000000508005986 */ /* 0x0001e2000c10150e */
[----:B------:R-:W-:Y:S01]  /*80c0*/  ULDC UR5, c[0x0][0x22c] ;  /* 0x00008b0000057ab9 */ /* 0x000fe20000000800 */
[----:B-1----:R-:W-:-:S02]  /*80d0*/  PRMT R12, R47, 0x7632, R12 ;  /* 0x000076322f0c7816 */ /* 0x002fc4000000000c */
[----:B------:R-:W-:Y:S01]  /*80e0*/  ISETP.LT.AND P5, PT, R11, UR5, !P0 ;  /* 0x000000050b007c0c */ /* 0x000fe2000c7a1270 */
[----:B------:R-:W-:Y:S01]  /*80f0*/  ULDC UR5, c[0x0][0x22c] ;  /* 0x00008b0000057ab9 */ /* 0x000fe20000000800 */
[C---:B0-----:R-:W-:Y:S01]  /*8100*/  LEA.HI.X.SX32 R5, R10.reuse, R3, 0x1, P6 ;  /* 0x000000030a057211 */ /* 0x041fe200030f0eff */
[----:B------:R-:W-:Y:S01]  /*8110*/  VIADD R10, R10, UR4 ;  /* 0x000000040a0a7c36 */ /* 0x000fe20008000000 */
[----:B------:R-:W-:Y:S01]  /*8120*/  ULDC UR4, c[0x0][0x248] ;  /* 0x0000920000047ab9 */ /* 0x000fe20000000800 */
[----:B------:R-:W-:Y:S01]  /*8130*/  VIADD R8, R0, 0x57 ;  /* 0x0000005700087836 */ /* 0x000fe20000000000 */
[----:B------:R-:W-:Y:S01]  /*8140*/  PRMT R9, R29, 0x7632, R9 ;  /* 0x000076321d097816 */ /* 0x000fe20000000009 */
[----:B------:R0:W-:Y:S01]  /*8150*/  @P2 STG.E.U16 desc[UR14][R4.64], R29 ;  /* 0x0000001d04002986 */ /* 0x0001e2000c10150e */
[C---:B------:R-:W-:Y:S01]  /*8160*/  LEA R6, P2, R10.reuse, R2, 0x1 ;  /* 0x000000020a067211 */ /* 0x040fe200078408ff */
[----:B------:R-:W-:Y:S01]  /*8170*/  VIADD R11, R10, UR4 ;  /* 0x000000040a0b7c36 */ /* 0x000fe20008000000 */
[----:B------:R-:W-:-:S02]  /*8180*/  ULDC UR4, c[0x0][0x22c] ;  /* 0x00008b0000047ab9 */ /* 0x000fc40000000800 */
[-C--:B------:R-:W-:Y:S01]  /*8190*/  LEA.HI.X.SX32 R7, R10, R3.reuse, 0x1, P2 ;  /* 0x000000030a077211 */ /* 0x080fe200010f0eff */
[----:B------:R-:W-:Y:S01]  /*81a0*/  VIADD R10, R0, 0x58 ;  /* 0x00000058000a7836 */ /* 0x000fe20000000000 */
[----:B------:R-:W-:Y:S01]  /*81b0*/  ISETP.LT.AND P2, PT, R8, UR5, !P0 ;  /* 0x0000000508007c0c */ /* 0x000fe2000c741270 */
[----:B------:R-:W-:Y:S01]  /*81c0*/  ULDC UR5, c[0x0][0x22c] ;  /* 0x00008b0000057ab9 */ /* 0x000fe20000000800 */
[CC--:B------:R-:W-:Y:S01]  /*81d0*/  LEA R8, P6, R11.reuse, R2.reuse, 0x1 ;  /* 0x000000020b087211 */ /* 0x0c0fe200078c08ff */
[----:B------:R1:W-:Y:S01]  /*81e0*/  @P1 STG.E.U16 desc[UR14][R6.64], R9 ;  /* 0x0000000906001986 */ /* 0x0003e2000c10150e */
[----:B------:R-:W-:Y:S01]  /*81f0*/  ISETP.LT.AND P1, PT, R10, UR4, !P0 ;  /* 0x000000040a007c0c */ /* 0x000fe2000c721270 */
[----:B------:R-:W-:Y:S01]  /*8200*/  ULDC UR4, c[0x0][0x248] ;  /* 0x0000920000047ab9 */ /* 0x000fe20000000800 */
[----:B0-----:R-:W-:Y:S01]  /*8210*/  VIADD R5, R0, 0x59 ;  /* 0x0000005900057836 */ /* 0x001fe20000000000 */
[C---:B-1----:R-:W-:Y:S01]  /*8220*/  LEA.HI.X.SX32 R9, R11.reuse, R3, 0x1, P6 ;  /* 0x000000030b097211 */ /* 0x042fe200030f0eff */
[----:B------:R-:W-:Y:S01]  /*8230*/  VIADD R11, R11, UR4 ;  /* 0x000000040b0b7c36 */ /* 0x000fe20008000000 */
[----:B------:R-:W-:Y:S01]  /*8240*/  ULDC UR4, c[0x0][0x22c] ;  /* 0x00008b0000047ab9 */ /* 0x000fe20000000800 */
[----:B------:R-:W-:Y:S01]  /*8250*/  PRMT R7, R30, 0x7632, R7 ;  /* 0x000076321e077816 */ /* 0x000fe20000000007 */
[----:B------:R-:W-:Y:S01]  /*8260*/  VIADD R6, R0, 0x5a ;  /* 0x0000005a00067836 */ /* 0x000fe20000000000 */
[----:B------:R0:W-:Y:S01]  /*8270*/  @P4 STG.E.U16 desc[UR14][R8.64], R30 ;  /* 0x0000001e08004986 */ /* 0x0001e2000c10150e */
[----:B------:R-:W-:-:S02]  /*8280*/  LEA R4, P6, R11, R2, 0x1 ;  /* 0x000000020b047211 */ /* 0x000fc400078c08ff */
[----:B------:R-:W-:Y:S01]  /*8290*/  ISETP.LT.AND P4, PT, R5, UR4, !P0 ;  /* 0x0000000405007c0c */ /* 0x000fe2000c781270 */
[----:B------:R-:W-:Y:S01]  /*82a0*/  ULDC UR4, c[0x0][0x248] ;  /* 0x0000920000047ab9 */ /* 0x000fe20000000800 */
[C---:B------:R-:W-:Y:S01]  /*82b0*/  LEA.HI.X.SX32 R5, R11.reuse, R3, 0x1, P6 ;  /* 0x000000030b057211 */ /* 0x040fe200030f0eff */
[----:B------:R-:W-:Y:S01]  /*82c0*/  VIADD R11, R11, UR4 ;  /* 0x000000040b0b7c36 */ /* 0x000fe20008000000 */
[----:B------:R-:W-:Y:S01]  /*82d0*/  ULDC UR4, c[0x0][0x248] ;  /* 0x0000920000047ab9 */ /* 0x000fe20000000800 */
[----:B------:R-:W-:Y:S01]  /*82e0*/  ISETP.LT.AND P6, PT, R6, UR5, !P0 ;  /* 0x0000000506007c0c */ /* 0x000fe2000c7c1270 */
[----:B------:R-:W-:Y:S01]  /*82f0*/  ULDC UR5, c[0x0][0x248] ;  /* 0x0000920000057ab9 */ /* 0x000fe20000000800 */
[----:B------:R1:W-:Y:S01]  /*8300*/  @P3 STG.E.U16 desc[UR14][R4.64], R7 ;  /* 0x0000000704003986 */ /* 0x0003e2000c10150e */
[C---:B------:R-:W-:Y:S01]  /*8310*/  LEA R6, P3, R11.reuse, R2, 0x1 ;  /* 0x000000020b067211 */ /* 0x040fe200078608ff */
[----:B0-----:R-:W-:Y:S01]  /*8320*/  VIADD R9, R11, UR4 ;  /* 0x000000040b097c36 */ /* 0x001fe20008000000 */
[----:B------:R-:W-:-:S03]  /*8330*/  ULDC UR4, c[0x0][0x22c] ;  /* 0x00008b0000047ab9 */ /* 0x000fc60000000800 */
[----:B------:R-:W-:Y:S01]  /*8340*/  VIADD R10, R9, UR5 ;  /* 0x00000005090a7c36 */ /* 0x000fe20008000000 */
[----:B------:R-:W-:Y:S01]  /*8350*/  ULDC UR5, c[0x0][0x22c] ;  /* 0x00008b0000057ab9 */ /* 0x000fe20000000800 */
[-C--:B-1----:R-:W-:Y:S01]  /*8360*/  LEA.HI.X.SX32 R7, R11, R3.reuse, 0x1, P3 ;  /* 0x000000030b077211 */ /* 0x082fe200018f0eff */
[C---:B------:R-:W-:Y:S01]  /*8370*/  VIADD R11, R0.reuse, 0x5b ;  /* 0x0000005b000b7836 */ /* 0x040fe20000000000 */
[-C--:B------:R-:W-:Y:S02]  /*8380*/  LEA R8, P3, R9, R2.reuse, 0x1 ;  /* 0x0000000209087211 */ /* 0x080fe400078608ff */
[----:B------:R-:W-:Y:S01]  /*8390*/  PRMT R5, R31, 0x7632, R5 ;  /* 0x000076321f057816 */ /* 0x000fe20000000005 */
[----:B------:R-:W-:Y:S01]  /*83a0*/  @P5 STG.E.U16 desc[UR14][R6.64], R31 ;  /* 0x0000001f06005986 */ /* 0x000fe2000c10150e */
[----:B------:R-:W-:Y:S02]  /*83b0*/  LEA.HI.X.SX32 R9, R9, R3, 0x1, P3 ;  /* 0x0000000309097211 */ /* 0x000fe400018f0eff */
[----:B------:R-:W-:Y:S01]  /*83c0*/  ISETP.LT.AND P5, PT, R11, UR4, !P0 ;  /* 0x000000040b007c0c */ /* 0x000fe2000c7a1270 */
[----:B------:R-:W-:Y:S01]  /*83d0*/  VIADD R11, R0, 0x5c ;  /* 0x0000005c000b7836 */ /* 0x000fe20000000000 */
[----:B------:R-:W-:Y:S01]  /*83e0*/  LEA R4, P3, R10, R2, 0x1 ;  /* 0x000000020a047211 */ /* 0x000fe200078608ff */
[----:B------:R0:W-:Y:S01]  /*83f0*/  @P2 STG.E.U16 desc[UR14][R8.64], R5 ;  /* 0x0000000508002986 */ /* 0x0001e2000c10150e */
[----:B------:R-:W-:-:S02]  /*8400*/  ULDC UR4, c[0x0][0x22c] ;  /* 0x00008b0000047ab9 */ /* 0x000fc40000000800 */
[----:B0-----:R-:W-:Y:S01]  /*8410*/  LEA.HI.X.SX32 R5, R10, R3, 0x1, P3 ;  /* 0x000000030a057211 */ /* 0x001fe200018f0eff */
[C---:B------:R-:W-:Y:S01]  /*8420*/  VIADD R8, R0.reuse, 0x5e ;  /* 0x0000005e00087836 */ /* 0x040fe20000000000 */
[----:B------:R-:W-:Y:S01]  /*8430*/  ISETP.LT.AND P3, PT, R11, UR4, !P0 ;  /* 0x000000040b007c0c */ /* 0x000fe2000c761270 */
[----:B------:R-:W-:Y:S01]  /*8440*/  ULDC UR4, c[0x0][0x248] ;  /* 0x0000920000047ab9 */ /* 0x000fe20000000800 */
[----:B------:R-:W-:Y:S01]  /*8450*/  VIADD R11, R0, 0x5d ;  /* 0x0000005d000b7836 */ /* 0x000fe20000000000 */
[----:B------:R0:W-:Y:S01]  /*8460*/  @P1 STG.E.U16 desc[UR14][R4.64], R32 ;  /* 0x0000002004001986 */ /* 0x0001e2000c10150e */
[----:B------:R-:W-:Y:S01]  /*8470*/  VIADD R10, R10, UR4 ;  /* 0x000000040a0a7c36 */ /* 0x000fe20008000000 */
[----:B------:R-:W-:Y:S02]  /*8480*/  ULDC UR4, c[0x0][0x22c] ;  /* 0x00008b0000047ab9 */ /* 0x000fe40000000800 */
[----:B------:R-:W-:Y:S01]  /*8490*/  ISETP.LT.AND P2, PT, R11, UR4, !P0 ;  /* 0x000000040b007c0c */ /* 0x000fe2000c741270 */
[----:B------:R-:W-:Y:S01]  /*84a0*/  ULDC UR4, c[0x0][0x248] ;  /* 0x0000920000047ab9 */ /* 0x000fe20000000800 */
[----:B------:R-:W-:Y:S01]  /*84b0*/  LEA R6, P1, R10, R2, 0x1 ;  /* 0x000000020a067211 */ /* 0x000fe200078208ff */
[----:B------:R-:W-:-:S03]  /*84c0*/  VIADD R11, R0, 0x5f ;  /* 0x0000005f000b7836 */ /* 0x000fc60000000000 */
[C---:B------:R-:W-:Y:S01]  /*84d0*/  LEA.HI.X.SX32 R7, R10.reuse, R3, 0x1, P1 ;  /* 0x000000030a077211 */ /* 0x040fe200008f0eff */
[----:B------:R-:W-:Y:S01]  /*84e0*/  VIADD R10, R10, UR4 ;  /* 0x000000040a0a7c36 */ /* 0x000fe20008000000 */
[----:B0-----:R-:W-:Y:S01]  /*84f0*/  PRMT R5, R32, 0x7632, R5 ;  /* 0x0000763220057816 */ /* 0x001fe20000000005 */
[----:B------:R-:W-:Y:S01]  /*8500*/  ULDC UR4, c[0x0][0x248] ;  /* 0x0000920000047ab9 */ /* 0x000fe20000000800 */
[----:B------:R-:W-:Y:S01]  /*8510*/  ISETP.LT.AND P1, PT, R8, UR5, !P0 ;  /* 0x0000000508007c0c */ /* 0x000fe2000c721270 */
[C---:B------:R-:W-:Y:S01]  /*8520*/  VIADD R9, R10.reuse, UR4 ;  /* 0x000000040a097c36 */ /* 0x040fe20008000000 */
[----:B------:R-:W-:Y:S01]  /*8530*/  ULDC UR4, c[0x0][0x248] ;  /* 0x0000920000047ab9 */ /* 0x000fe20000000800 */
[----:B------:R0:W-:Y:S01]  /*8540*/  @P4 STG.E.U16 desc[UR14][R6.64], R5 ;  /* 0x0000000506004986 */ /* 0x0001e2000c10150e */
[----:B------:R-:W-:Y:S01]  /*8550*/  LEA R4, P4, R10, R2, 0x1 ;  /* 0x000000020a047211 */ /* 0x000fe200078808ff */
[----:B------:R-:W-:-:S03]  /*8560*/  ULDC UR5, c[0x0][0x22c] ;  /* 0x00008b0000057ab9 */ /* 0x000fc60000000800 */
[-C--:B0-----:R-:W-:Y:S01]  /*8570*/  LEA.HI.X.SX32 R5, R10, R3.reuse, 0x1, P4 ;  /* 0x000000030a057211 */ /* 0x081fe200020f0eff */
[C---:B------:R-:W-:Y:S01]  /*8580*/  VIADD R10, R9.reuse, UR4 ;  /* 0x00000004090a7c36 */ /* 0x040fe20008000000 */
[-C--:B------:R-:W-:Y:S01]  /*8590*/  LEA R8, P4, R9, R2.reuse, 0x1 ;  /* 0x0000000209087211 */ /* 0x080fe200078808ff */
[----:B------:R-:W-:Y:S01]  /*85a0*/  ULDC UR4, c[0x0][0x248] ;  /* 0x0000920000047ab9 */ /* 0x000fe20000000800 */
[----:B------:R-:W-:Y:S01]  /*85b0*/  PRMT R7, R33, 0x7632, R7 ;  /* 0x0000763221077816 */ /* 0x000fe20000000007 */
[----:B------:R-:W-:Y:S01]  /*85c0*/  @P6 STG.E.U16 desc[UR14][R4.64], R33 ;  /* 0x0000002104006986 */ /* 0x000fe2000c10150e */
[-C--:B------:R-:W-:Y:S02]  /*85d0*/  LEA.HI.X.SX32 R9, R9, R3.reuse, 0x1, P4 ;  /* 0x0000000309097211 */ /* 0x080fe400020f0eff */
[-C--:B------:R-:W-:Y:S02]  /*85e0*/  LEA R6, P6, R10, R2.reuse, 0x1 ;  /* 0x000000020a067211 */ /* 0x080fe400078c08ff */
[----:B------:R-:W-:Y:S01]  /*85f0*/  ISETP.LT.AND P4, PT, R11, UR5, !P0 ;  /* 0x000000050b007c0c */ /* 0x000fe2000c781270 */
[----:B------:R0:W-:Y:S01]  /*8600*/  @P5 STG.E.U16 desc[UR14][R8.64], R7 ;  /* 0x0000000708005986 */ /* 0x0001e2000c10150e */
[----:B------:R-:W-:Y:S01]  /*8610*/  VIADD R11, R0, 0x60 ;  /* 0x00000060000b7836 */ /* 0x000fe20000000000 */
[----:B------:R-:W-:Y:S01]  /*8620*/  ULDC UR5, c[0x0][0x22c] ;  /* 0x00008b0000057ab9 */ /* 0x000fe20000000800 */
[CC--:B0-----:R-:W-:Y:S01]  /*8630*/  LEA.HI.X.SX32 R7, R10.reuse, R3.reuse, 0x1, P6 ;  /* 0x000000030a077211 */ /* 0x0c1fe200030f0eff */
[----:B------:R-:W-:Y:S01]  /*8640*/  VIADD R10, R10, UR4 ;  /* 0x000000040a0a7c36 */ /* 0x000fe20008000000 */
[----:B------:R-:W-:Y:S01]  /*8650*/  ULDC UR4, c[0x0][0x248] ;  /* 0x0000920000047ab9 */ /* 0x000fe20000000800 */
[----:B------:R-:W-:Y:S01]  /*8660*/  ISETP.LT.AND P6, PT, R11, UR5, !P0 ;  /* 0x000000050b007c0c */ /* 0x000fe2000c7c1270 */
[----:B------:R-:W-:Y:S01]  /*8670*/  VIADD R8, R0, 0x61 ;  /* 0x0000006100087836 */ /* 0x000fe20000000000 */
[----:B------:R0:W-:Y:S01]  /*8680*/  @P3 STG.E.U16 desc[UR14][R6.64], R34 ;  /* 0x0000002206003986 */ /* 0x0001e2000c10150e */
[CC--:B------:R-:W-:Y:S01]  /*8690*/  LEA R4, P3, R10.reuse, R2.reuse, 0x1 ;  /* 0x000000020a047211 */ /* 0x0c0fe200078608ff */
[----:B------:R-:W-:Y:S01]  /*86a0*/  VIADD R11, R10, UR4 ;  /* 0x000000040a0b7c36 */ /* 0x000fe20008000000 */
[----:B------:R-:W-:Y:S01]  /*86b0*/  ULDC UR5, c[0x0][0x22c] ;  /* 0x00008b0000057ab9 */ /* 0x000fe20000000800 */
[----:B------:R-:W-:Y:S01]  /*86c0*/  PRMT R9, R34, 0x7632, R9 ;  /* 0x0000763222097816 */ /* 0x000fe20000000009 */
[----:B------:R-:W-:Y:S01]  /*86d0*/  ULDC UR4, c[0x0][0x22c] ;  /* 0x00008b0000047ab9 */ /* 0x000fe20000000800 */
[----:B------:R-:W-:Y:S01]  /*86e0*/  LEA.HI.X.SX32 R5, R10, R3, 0x1, P3 ;  /* 0x000000030a057211 */ /* 0x000fe200018f0eff */
[----:B------:R-:W-:Y:S01]  /*86f0*/  VIADD R10, R0, 0x62 ;  /* 0x00000062000a7836 */ /* 0x000fe20000000000 */
[----:B------:R-:W-:Y:S01]  /*8700*/  ISETP.LT.AND P5, PT, R8, UR5, !P0 ;  /* 0x0000000508007c0c */ /* 0x000fe2000c7a1270 */
[----:B------:R-:W-:Y:S01]  /*8710*/  ULDC UR5, c[0x0][0x22c] ;  /* 0x00008b0000057ab9 */ /* 0x000fe20000000800 */
[----:B------:R-:W-:Y:S01]  /*8720*/  LEA R8, P3, R11, R2, 0x1 ;  /* 0x000000020b087211 */ /* 0x000fe200078608ff */
[----:B------:R1:W-:Y:S01]  /*8730*/  @P2 STG.E.U16 desc[UR14][R4.64], R9 ;  /* 0x0000000904002986 */ /* 0x0003e2000c10150e */
[----:B0-----:R-:W-:-:S02]  /*8740*/  VIADD R7, R0, 0x63 ;  /* 0x0000006300077836 */ /* 0x001fc40000000000 */
[----:B-1----:R-:W-:Y:S01]  /*8750*/  LEA.HI.X.SX32 R9, R11, R3, 0x1, P3 ;  /* 0x000000030b097211 */ /* 0x002fe200018f0eff */
[----:B------:R-:W-:Y:S01]  /*8760*/  VIADD R4, R0, 0x64 ;  /* 0x0000006400047836 */ /* 0x000fe20000000000 */
[----:B------:R-:W-:Y:S01]  /*8770*/  ISETP.LT.AND P3, PT, R10, UR4, !P0 ;  /* 0x000000040a007c0c */ /* 0x000fe2000c761270 */
[----:B------:R-:W-:Y:S01]  /*8780*/  ULDC UR4, c[0x0][0x248] ;  /* 0x0000920000047ab9 */ /* 0x000fe20000000800 */
[----:B------:R-:W-:Y:S01]  /*8790*/  PRMT R5, R35, 0x7632, R5 ;  /* 0x0000763223057816 */ /* 0x000fe20000000005 */
[----:B------:R-:W-:Y:S01]  /*87a0*/  VIADD R11, R11, UR4 ;  /* 0x000000040b0b7c36 */ /* 0x000fe20008000000 */
[----:B------:R0:W-:Y:S01]  /*87b0*/  @P1 STG.E.U16 desc[UR14][R8.64], R35 ;  /* 0x0000002308001986 */ /* 0x0001e2000c10150e */
[----:B------:R-:W-:Y:S02]  /*87c0*/  ULDC UR4, c[0x0][0x22c] ;  /* 0x00008b0000047ab9 */ /* 0x000fe40000000800 */
[----:B------:R-:W-:Y:S01]  /*87d0*/  ISETP.LT.AND P2, PT, R7, UR4, !P0 ;  /* 0x0000000407007c0c */ /* 0x000fe2000c741270 */
[----:B------:R-:W-:Y:S01]  /*87e0*/  ULDC UR4, c[0x0][0x248] ;  /* 0x0000920000047ab9 */ /* 0x000fe20000000800 */
[----:B------:R-:W-:-:S04]  /*87f0*/  LEA R6, P1, R11, R2, 0x1 ;  /* 0x000000020b067211 */ /* 0x000fc800078208ff */
        /* <DEDUP_REMOVED lines=12> */
[----:B------:R-:W-:Y:S01]  /*88c0*/  VIADD R11, R0, 0x65 ;  /* 0x00000065000b7836 */ /* 0x000fe20000000000 */
[CC--:B------:R-:W-:Y:S02]  /*88d0*/  LEA R8, P4, R9.reuse, R2.reuse, 0x1 ;  /* 0x0000000209087211 */ /* 0x0c0fe400078808ff */
[----:B------:R-:W-:Y:S01]  /*88e0*/  PRMT R7, R36, 0x7632, R7 ;  /* 0x0000763224077816 */ /* 0x000fe20000000007 */
[----:B------:R-:W-:Y:S01]  /*88f0*/  @P6 STG.E.U16 desc[UR14][R4.64], R36 ;  /* 0x0000002404006986 */ /* 0x000fe2000c10150e */
[----:B------:R-:W-:Y:S02]  /*8900*/  LEA.HI.X.SX32 R9, R9, R3, 0x1, P4 ;  /* 0x0000000309097211 */ /* 0x000fe400020f0eff */
[----:B------:R-:W-:-:S02]  /*8910*/  LEA R6, P6, R10, R2, 0x1 ;  /* 0x000000020a067211 */ /* 0x000fc400078c08ff */
        /* <DEDUP_REMOVED lines=11> */
[C---:B------:R-:W-:Y:S01]  /*89d0*/  VIADD R11, R10.reuse, UR4 ;  /* 0x000000040a0b7c36 */ /* 0x040fe20008000000 */
        /* <DEDUP_REMOVED lines=10> */
[C---:B-1----:R-:W-:Y:S01]  /*8a80*/  LEA.HI.X.SX32 R9, R11.reuse, R3, 0x1, P3 ;  /* 0x000000030b097211 */ /* 0x042fe200018f0eff */
        /* <DEDUP_REMOVED lines=23> */
[-C--:B------:R-:W-:Y:S02]  /*8c00*/  LEA R8, P4, R9, R2.reuse, 0x1 ;  /* 0x0000000209087211 */ /* 0x080fe400078808ff */
        /* <DEDUP_REMOVED lines=16> */
[----:B------:R-:W-:Y:S01]  /*8d10*/  PRMT R9, R40, 0x7632, R9 ;  /* 0x0000763228097816 */ /* 0x000fe20000000009 */
[----:B------:R-:W-:Y:S01]  /*8d20*/  ULDC UR5, c[0x0][0x22c] ;  /* 0x00008b0000057ab9 */ /* 0x000fe20000000800 */
        /* <DEDUP_REMOVED lines=8> */
[C---:B0-----:R-:W-:Y:S01]  /*8db0*/  VIADD R7, R0.reuse, 0x6f ;  /* 0x0000006f00077836 */ /* 0x041fe20000000000 */
[----:B------:R-:W-:Y:S01]  /*8dc0*/  ULDC UR5, c[0x0][0x22c] ;  /* 0x00008b0000057ab9 */ /* 0x000fe20000000800 */
        /* <DEDUP_REMOVED lines=24> */
[----:B------:R0:W-:Y:S01]  /*8f50*/  @P6 STG.E.U16 desc[UR14][R4.64], R42 ;  /* 0x0000002a04006986 */ /* 0x0001e2000c10150e */
[----:B------:R-:W-:Y:S02]  /*8f60*/  LEA.HI.X.SX32 R9, R9, R3, 0x1, P4 ;  /* 0x0000000309097211 */ /* 0x000fe400020f0eff */
[----:B------:R-:W-:-:S02]  /*8f70*/  LEA R6, P4, R10, R2, 0x1 ;  /* 0x000000020a067211 */ /* 0x000fc400078808ff */
[----:B------:R-:W-:Y:S01]  /*8f80*/  ISETP.LT.AND P6, PT, R11, UR5, !P0 ;  /* 0x000000050b007c0c */ /* 0x000fe2000c7c1270 */
[----:B------:R1:W-:Y:S01]  /*8f90*/  @P3 STG.E.U16 desc[UR14][R8.64], R7 ;  /* 0x0000000708003986 */ /* 0x0003e2000c10150e */
[C---:B------:R-:W-:Y:S01]  /*8fa0*/  VIADD R11, R0.reuse, 0x72 ;  /* 0x00000072000b7836 */ /* 0x040fe20000000000 */
[----:B------:R-:W-:Y:S01]  /*8fb0*/  ULDC UR5, c[0x0][0x22c] ;  /* 0x00008b0000057ab9 */ /* 0x000fe20000000800 */
[----:B0-----:R-:W-:-:S03]  /*8fc0*/  VIADD R5, R0, 0x73 ;  /* 0x0000007300057836 */ /* 0x001fc60000000000 */
[----:B------:R-:W-:Y:S01]  /*8fd0*/  ISETP.LT.AND P3, PT, R11, UR5, !P0 ;  /* 0x000000050b007c0c */ /* 0x000fe2000c761270 */
[----:B------:R-:W-:Y:S01]  /*8fe0*/  ULDC UR5, c[0x0][0x22c] ;  /* 0x00008b0000057ab9 */ /* 0x000fe20000000800 */
[----:B------:R-:W-:Y:S01]  /*8ff0*/  VIADD R11, R0, 0x76 ;  /* 0x00000076000b7836 */ /* 0x000fe20000000000 */
[CC--:B-1----:R-:W-:Y:S01]  /*9000*/  LEA.HI.X.SX32 R7, R10.reuse, R3.reuse, 0x1, P4 ;  /* 0x000000030a077211 */ /* 0x0c2fe200020f0eff */
[----:B------:R-:W-:Y:S01]  /*9010*/  VIADD R10, R10, UR4 ;  /* 0x000000040a0a7c36 */ /* 0x000fe20008000000 */
[----:B------:R-:W-:Y:S01]  /*9020*/  ULDC UR4, c[0x0][0x248] ;  /* 0x0000920000047ab9 */ /* 0x000fe20000000800 */
[----:B------:R-:W-:Y:S02]  /*9030*/  VIADD R9, R0, 0x74 ;  /* 0x0000007400097836 */ /* 0x000fe40000000000 */
[----:B------:R0:W-:Y:S01]  /*9040*/  @P2 STG.E.U16 desc[UR14][R6.64], R43 ;  /* 0x0000002b06002986 */ /* 0x0001e2000c10150e */
[C---:B------:R-:W-:Y:S01]  /*9050*/  LEA R4, P4, R10.reuse, R2, 0x1 ;  /* 0x000000020a047211 */ /* 0x040fe200078808ff */
[C---:B------:R-:W-:Y:S01]  /*9060*/  VIADD R8, R10.reuse, UR4 ;  /* 0x000000040a087c36 */ /* 0x040fe20008000000 */
[----:B------:R-:W-:Y:S01]  /*9070*/  ISETP.LT.AND P2, PT, R5, UR5, !P0 ;  /* 0x0000000505007c0c */ /* 0x000fe2000c741270 */
[----:B------:R-:W-:Y:S01]  /*9080*/  ULDC UR4, c[0x0][0x22c] ;  /* 0x00008b0000047ab9 */ /* 0x000fe20000000800 */
[----:B------:R-:W-:Y:S01]  /*9090*/  LEA.HI.X.SX32 R5, R10, R3, 0x1, P4 ;  /* 0x000000030a057211 */ /* 0x000fe200020f0eff */
[----:B------:R-:W-:Y:S01]  /*90a0*/  ULDC UR5, c[0x0][0x22c] ;  /* 0x00008b0000057ab9 */ /* 0x000fe20000000800 */
[----:B0-----:R-:W-:-:S02]  /*90b0*/  PRMT R7, R43, 0x7632, R7 ;  /* 0x000076322b077816 */ /* 0x001fc40000000007 */
[----:B------:R-:W-:-:S03]  /*90c0*/  LEA R6, P4, R8, R2, 0x1 ;  /* 0x0000000208067211 */ /* 0x000fc600078808ff */
[----:B------:R0:W-:Y:S01]  /*90d0*/  @P1 STG.E.U16 desc[UR14][R4.64], R7 ;  /* 0x0000000704001986 */ /* 0x0001e2000c10150e */
[----:B------:R-:W-:Y:S01]  /*90e0*/  ISETP.LT.AND P1, PT, R9, UR4, !P0 ;  /* 0x0000000409007c0c */ /* 0x000fe2000c721270 */
[----:B------:R-:W-:Y:S01]  /*90f0*/  VIADD R9, R0, 0x75 ;  /* 0x0000007500097836 */ /* 0x000fe20000000000 */
[----:B------:R-:W-:Y:S01]  /*9100*/  ULDC UR4, c[0x0][0x248] ;  /* 0x0000920000047ab9 */ /* 0x000fe20000000800 */
[----:B0-----:R-:W-:-:S03]  /*9110*/  LEA.HI.X.SX32 R7, R8, R3, 0x1, P4 ;  /* 0x0000000308077211 */ /* 0x001fc600020f0eff */
[----:B------:R-:W-:Y:S01]  /*9120*/  ISETP.LT.AND P4, PT, R9, UR5, !P0 ;  /* 0x0000000509007c0c */ /* 0x000fe2000c781270 */
[----:B------:R-:W-:Y:S01]  /*9130*/  VIADD R9, R8, UR4 ;  /* 0x0000000408097c36 */ /* 0x000fe20008000000 */
[----:B------:R-:W-:Y:S01]  /*9140*/  ULDC UR4, c[0x0][0x248] ;  /* 0x0000920000047ab9 */ /* 0x000fe20000000800 */
[----:B------:R0:W-:Y:S01]  /*9150*/  @P5 STG.E.U16 desc[UR14][R6.64], R44 ;  /* 0x0000002c06005986 */ /* 0x0001e2000c10150e */
[----:B------:R-:W-:Y:S01]  /*9160*/  ULDC UR5, c[0x0][0x22c] ;  /* 0x00008b0000057ab9 */ /* 0x000fe20000000800 */
[C---:B------:R-:W-:Y:S01]  /*9170*/  VIADD R5, R9.reuse, UR4 ;  /* 0x0000000409057c36 */ /* 0x040fe20008000000 */
[-C--:B------:R-:W-:Y:S01]  /*9180*/  LEA R8, P5, R9, R2.reuse, 0x1 ;  /* 0x0000000209087211 */ /* 0x080fe200078a08ff */
[----:B------:R-:W-:Y:S02]  /*9190*/  ULDC UR4, c[0x0][0x248] ;  /* 0x0000920000047ab9 */ /* 0x000fe40000000800 */
[----:B------:R-:W-:Y:S01]  /*91a0*/  VIADD R10, R5, UR4 ;  /* 0x00000004050a7c36 */ /* 0x000fe20008000000 */
[----:B------:R-:W-:Y:S01]  /*91b0*/  LEA.HI.X.SX32 R9, R9, R3, 0x1, P5 ;  /* 0x0000000309097211 */ /* 0x000fe200028f0eff */
[----:B------:R-:W-:Y:S01]  /*91c0*/  ULDC UR4, c[0x0][0x248] ;  /* 0x0000920000047ab9 */ /* 0x000fe20000000800 */
[----:B------:R-:W-:-:S02]  /*91d0*/  LEA R4, P5, R5, R2, 0x1 ;  /* 0x0000000205047211 */ /* 0x000fc400078a08ff */
[----:B0-----:R-:W-:Y:S02]  /*91e0*/  PRMT R7, R44, 0x7632, R7 ;  /* 0x000076322c077816 */ /* 0x001fe40000000007 */
[-C--:B------:R-:W-:Y:S02]  /*91f0*/  LEA.HI.X.SX32 R5, R5, R3.reuse, 0x1, P5 ;  /* 0x0000000305057211 */ /* 0x080fe400028f0eff */
[-C--:B------:R-:W-:Y:S01]  /*9200*/  LEA R6, P5, R10, R2.reuse, 0x1 ;  /* 0x000000020a067211 */ /* 0x080fe200078a08ff */
[----:B------:R0:W-:Y:S01]  /*9210*/  @P6 STG.E.U16 desc[UR14][R8.64], R7 ;  /* 0x0000000708006986 */ /* 0x0001e2000c10150e */
[----:B------:R-:W-:Y:S01]  /*9220*/  ISETP.LT.AND P6, PT, R11, UR5, !P0 ;  /* 0x000000050b007c0c */ /* 0x000fe2000c7c1270 */
[C---:B------:R-:W-:Y:S01]  /*9230*/  VIADD R11, R0.reuse, 0x77 ;  /* 0x00000077000b7836 */ /* 0x040fe20000000000 */
[----:B------:R-:W-:Y:S01]  /*9240*/  ULDC UR5, c[0x0][0x22c] ;  /* 0x00008b0000057ab9 */ /* 0x000fe20000000800 */
[----:B------:R1:W-:Y:S03]  /*9250*/  @P3 STG.E.U16 desc[UR14][R4.64], R45 ;  /* 0x0000002d04003986 */ /* 0x0003e6000c10150e */
[----:B------:R-:W-:Y:S01]  /*9260*/  ISETP.LT.AND P3, PT, R11, UR5, !P0 ;  /* 0x000000050b007c0c */ /* 0x000fe2000c761270 */
[----:B------:R-:W-:Y:S01]  /*9270*/  ULDC UR5, c[0x0][0x22c] ;  /* 0x00008b0000057ab9 */ /* 0x000fe20000000800 */
[----:B------:R-:W-:Y:S01]  /*9280*/  VIADD R11, R0, 0x7c ;  /* 0x0000007c000b7836 */ /* 0x000fe20000000000 */
[C---:B0-----:R-:W-:Y:S01]  /*9290*/  LEA.HI.X.SX32 R7, R10.reuse, R3, 0x1, P5 ;  /* 0x000000030a077211 */ /* 0x041fe200028f0eff */
[----:B------:R-:W-:Y:S01]  /*92a0*/  VIADD R10, R10, UR4 ;  /* 0x000000040a0a7c36 */ /* 0x000fe20008000000 */
[----:B------:R-:W-:Y:S01]  /*92b0*/  ULDC UR4, c[0x0][0x248] ;  /* 0x0000920000047ab9 */ /* 0x000fe20000000800 */
[C---:B------:R-:W-:Y:S01]  /*92c0*/  VIADD R8, R0.reuse, 0x78 ;  /* 0x0000007800087836 */ /* 0x040fe20000000000 */
[----:B-1----:R-:W-:Y:S01]  /*92d0*/  PRMT R5, R45, 0x7632, R5 ;  /* 0x000076322d057816 */ /* 0x002fe20000000005 */
[----:B------:R-:W-:Y:S01]  /*92e0*/  VIADD R9, R0, 0x79 ;  /* 0x0000007900097836 */ /* 0x000fe20000000000 */
[----:B------:R-:W-:-:S03]  /*92f0*/  LEA R4, P5, R10, R2, 0x1 ;  /* 0x000000020a047211 */ /* 0x000fc600078a08ff */
[----:B------:R0:W-:Y:S01]  /*9300*/  @P2 STG.E.U16 desc[UR14][R6.64], R5 ;  /* 0x0000000506002986 */ /* 0x0001e2000c10150e */
[----:B------:R-:W-:Y:S01]  /*9310*/  ISETP.LT.AND P2, PT, R8, UR5, !P0 ;  /* 0x0000000508007c0c */ /* 0x000fe2000c741270 */
[C---:B------:R-:W-:Y:S01]  /*9320*/  VIADD R8, R10.reuse, UR4 ;  /* 0x000000040a087c36 */ /* 0x040fe20008000000 */
[----:B------:R-:W-:Y:S01]  /*9330*/  ULDC UR4, c[0x0][0x22c] ;  /* 0x00008b0000047ab9 */ /* 0x000fe20000000800 */
[----:B------:R-:W-:Y:S01]  /*9340*/  ULDC UR5, c[0x0][0x22c] ;  /* 0x00008b0000057ab9 */ /* 0x000fe20000000800 */
[----:B0-----:R-:W-:Y:S02]  /*9350*/  LEA.HI.X.SX32 R5, R10, R3, 0x1, P5 ;  /* 0x000000030a057211 */ /* 0x001fe400028f0eff */
[----:B------:R-:W-:-:S03]  /*9360*/  LEA R6, P5, R8, R2, 0x1 ;  /* 0x0000000208067211 */ /* 0x000fc600078a08ff */
[----:B------:R0:W-:Y:S01]  /*9370*/  @P1 STG.E.U16 desc[UR14][R4.64], R46 ;  /* 0x0000002e04001986 */ /* 0x0001e2000c10150e */
[----:B------:R-:W-:Y:S01]  /*9380*/  ISETP.LT.AND P1, PT, R9, UR4, !P0 ;  /* 0x0000000409007c0c */ /* 0x000fe2000c721270 */
[----:B------:R-:W-:Y:S01]  /*9390*/  ULDC UR4, c[0x0][0x248] ;  /* 0x0000920000047ab9 */ /* 0x000fe20000000800 */
[C---:B------:R-:W-:Y:S01]  /*93a0*/  LEA.HI.X.SX32 R7, R8.reuse, R3, 0x1, P5 ;  /* 0x0000000308077211 */ /* 0x040fe200028f0eff */
[----:B------:R-:W-:Y:S01]  /*93b0*/  VIADD R10, R8, UR4 ;  /* 0x00000004080a7c36 */ /* 0x000fe20008000000 */
[----:B------:R-:W-:Y:S01]  /*93c0*/  ULDC UR4, c[0x0][0x22c] ;  /* 0x00008b0000047ab9 */ /* 0x000fe20000000800 */
[----:B------:R-:W-:-:S05]  /*93d0*/  VIADD R9, R0, 0x7a ;  /* 0x0000007a00097836 */ /* 0x000fca0000000000 */
[----:B------:R-:W-:Y:S01]  /*93e0*/  ISETP.LT.AND P5, PT, R9, UR4, !P0 ;  /* 0x0000000409007c0c */ /* 0x000fe2000c7a1270 */
[----:B------:R-:W-:Y:S01]  /*93f0*/  ULDC UR4, c[0x0][0x248] ;  /* 0x0000920000047ab9 */ /* 0x000fe20000000800 */
[----:B0-----:R-:W-:Y:S01]  /*9400*/  PRMT R5, R46, 0x7632, R5 ;  /* 0x000076322e057816 */ /* 0x001fe20000000005 */
[----:B------:R-:W-:-:S04]  /*9410*/  VIADD R4, R0, 0x7b ;  /* 0x0000007b00047836 */ /* 0x000fc80000000000 */
[----:B------:R0:W-:Y:S01]  /*9420*/  @P4 STG.E.U16 desc[UR14][R6.64], R5 ;  /* 0x0000000506004986 */ /* 0x0001e2000c10150e */
[----:B------:R-:W-:-:S04]  /*9430*/  LEA R8, P4, R10, R2, 0x1 ;  /* 0x000000020a087211 */ /* 0x000fc800078808ff */
[CC--:B------:R-:W-:Y:S01]  /*9440*/  LEA.HI.X.SX32 R9, R10.reuse, R3.reuse, 0x1, P4 ;  /* 0x000000030a097211 */ /* 0x0c0fe200020f0eff */
[----:B------:R-:W-:Y:S01]  /*9450*/  VIADD R10, R10, UR4 ;  /* 0x000000040a0a7c36 */ /* 0x000fe20008000000 */
[----:B------:R-:W-:Y:S01]  /*9460*/  ISETP.LT.AND P4, PT, R4, UR5, !P0 ;  /* 0x0000000504007c0c */ /* 0x000fe2000c781270 */
[----:B------:R-:W-:Y:S01]  /*9470*/  ULDC UR4, c[0x0][0x248] ;  /* 0x0000920000047ab9 */ /* 0x000fe20000000800 */
[----:B------:R-:W-:Y:S01]  /*9480*/  ULDC UR5, c[0x0][0x248] ;  /* 0x0000920000057ab9 */ /* 0x000fe20000000800 */
[----:B------:R1:W-:Y:S01]  /*9490*/  @P6 STG.E.U16 desc[UR14][R8.64], R47 ;  /* 0x0000002f08006986 */ /* 0x0003e2000c10150e */
[CC--:B------:R-:W-:Y:S01]  /*94a0*/  LEA R4, P6, R10.reuse, R2.reuse, 0x1 ;  /* 0x000000020a047211 */ /* 0x0c0fe200078c08ff */
[C---:B0-----:R-:W-:Y:S01]  /*94b0*/  VIADD R7, R10.reuse, UR4 ;  /* 0x000000040a077c36 */ /* 0x041fe20008000000 */
[----:B------:R-:W-:Y:S02]  /*94c0*/  ULDC UR4, c[0x0][0x22c] ;  /* 0x00008b0000047ab9 */ /* 0x000fe40000000800 */
[----:B------:R-:W-:Y:S01]  /*94d0*/  LEA.HI.X.SX32 R5, R10, R3, 0x1, P6 ;  /* 0x000000030a057211 */ /* 0x000fe200030f0eff */
[C---:B------:R-:W-:Y:S01]  /*94e0*/  VIADD R10, R7.reuse, UR5 ;  /* 0x00000005070a7c36 */ /* 0x040fe20008000000 */
[----:B------:R-:W-:Y:S01]  /*94f0*/  LEA R6, P6, R7, R2, 0x1 ;  /* 0x0000000207067211 */ /* 0x000fe200078c08ff */
[----:B------:R-:W-:-:S02]  /*9500*/  ULDC UR5, c[0x0][0x248] ;  /* 0x0000920000057ab9 */ /* 0x000fc40000000800 */
[----:B------:R0:W-:Y:S01]  /*9510*/  @P3 STG.E.U16 desc[UR14][R4.64], R12 ;  /* 0x0000000c04003986 */ /* 0x0001e2000c10150e */
[----:B------:R-:W-:Y:S01]  /*9520*/  ISETP.LT.AND P3, PT, R11, UR4, !P0 ;  /* 0x000000040b007c0c */ /* 0x000fe2000c761270 */
[----:B------:R-:W-:Y:S01]  /*9530*/  VIADD R11, R0, 0x7d ;  /* 0x0000007d000b7836 */ /* 0x000fe20000000000 */
[----:B------:R-:W-:Y:S01]  /*9540*/  LEA.HI.X.SX32 R7, R7, R3, 0x1, P6 ;  /* 0x0000000307077211 */ /* 0x000fe200030f0eff */
[----:B------:R-:W-:Y:S01]  /*9550*/  ULDC UR4, c[0x0][0x22c] ;  /* 0x00008b0000047ab9 */ /* 0x000fe20000000800 */
[----:B-1----:R-:W-:-:S03]  /*9560*/  LEA R8, P6, R10, R2, 0x1 ;  /* 0x000000020a087211 */ /* 0x002fc600078c08ff */
[----:B------:R-:W-:Y:S01]  /*9570*/  @P2 STG.E.U16 desc[UR14][R6.64], R248 ;  /* 0x000000f806002986 */ /* 0x000fe2000c10150e */
[----:B------:R-:W-:Y:S01]  /*9580*/  ISETP.LT.AND P2, PT, R11, UR4, !P0 ;  /* 0x000000040b007c0c */ /* 0x000fe2000c741270 */
[----:B------:R-:W-:Y:S01]  /*9590*/  ULDC UR4, c[0x0][0x248] ;  /* 0x0000920000047ab9 */ /* 0x000fe20000000800 */
[C---:B------:R-:W-:Y:S01]  /*95a0*/  LEA.HI.X.SX32 R9, R10.reuse, R3, 0x1, P6 ;  /* 0x000000030a097211 */ /* 0x040fe200030f0eff */
[----:B------:R-:W-:Y:S01]  /*95b0*/  VIADD R10, R10, UR4 ;  /* 0x000000040a0a7c36 */ /* 0x000fe20008000000 */
[----:B------:R-:W-:Y:S01]  /*95c0*/  ULDC UR4, c[0x0][0x248] ;  /* 0x0000920000047ab9 */ /* 0x000fe20000000800 */
[----:B0-----:R-:W-:Y:S02]  /*95d0*/  PRMT R5, R248, 0x7632, R5 ;  /* 0x00007632f8057816 */ /* 0x001fe40000000005 */
[C---:B------:R-:W-:Y:S01]  /*95e0*/  VIADD R11, R10.reuse, UR4 ;  /* 0x000000040a0b7c36 */ /* 0x040fe20008000000 */
[----:B------:R-:W-:Y:S02]  /*95f0*/  ULDC UR4, c[0x0][0x248] ;  /* 0x0000920000047ab9 */ /* 0x000fe40000000800 */
[----:B------:R0:W-:Y:S01]  /*9600*/  @P1 STG.E.U16 desc[UR14][R8.64], R5 ;  /* 0x0000000508001986 */ /* 0x0001e2000c10150e */
[----:B------:R-:W-:Y:S01]  /*9610*/  VIADD R12, R11, UR5 ;  /* 0x000000050b0c7c36 */ /* 0x000fe20008000000 */
[----:B------:R-:W-:-:S03]  /*9620*/  LEA R4, P1, R10, R2, 0x1 ;  /* 0x000000020a047211 */ /* 0x000fc600078208ff */
[----:B------:R-:W-:Y:S01]  /*9630*/  VIADD R0, R12, UR4 ;  /* 0x000000040c007c36 */ /* 0x000fe20008000000 */
[----:B------:R-:W-:-:S03]  /*9640*/  ULDC UR4, c[0x0][0x248] ;  /* 0x0000920000047ab9 */ /* 0x000fc60000000800 */
[----:B------:R-:W-:Y:S01]  /*9650*/  VIADD R13, R0, UR6 ;  /* 0x00000006000d7c36 */ /* 0x000fe20008000000 */
[----:B0-----:R-:W-:-:S03]  /*9660*/  LEA.HI.X.SX32 R5, R10, R3, 0x1, P1 ;  /* 0x000000030a057211 */ /* 0x001fc600008f0eff */
[----:B------:R-:W-:Y:S01]  /*9670*/  VIADD R14, R13, UR4 ;  /* 0x000000040d0e7c36 */ /* 0x000fe20008000000 */
[CC--:B------:R-:W-:Y:S01]  /*9680*/  LEA R6, P1, R11.reuse, R2.reuse, 0x1 ;  /* 0x000000020b067211 */ /* 0x0c0fe200078208ff */
[----:B------:R-:W-:Y:S01]  /*9690*/  ULDC UR4, c[0x0][0x22c] ;  /* 0x00008b0000047ab9 */ /* 0x000fe20000000800 */
[CC--:B------:R-:W-:Y:S01]  /*96a0*/  LEA R8, P6, R12.reuse, R2.reuse, 0x1 ;  /* 0x000000020c087211 */ /* 0x0c0fe200078c08ff */
[----:B------:R0:W-:Y:S01]  /*96b0*/  @P5 STG.E.U16 desc[UR14][R4.64], R249 ;  /* 0x000000f904005986 */ /* 0x0001e2000c10150e */
[-C--:B------:R-:W-:Y:S02]  /*96c0*/  LEA.HI.X.SX32 R7, R11, R3.reuse, 0x1, P1 ;  /* 0x000000030b077211 */ /* 0x080fe400008f0eff */
[----:B------:R-:W-:Y:S02]  /*96d0*/  LEA.HI.X.SX32 R9, R12, R3, 0x1, P6 ;  /* 0x000000030c097211 */ /* 0x000fe400030f0eff */
[-C--:B------:R-:W-:Y:S02]  /*96e0*/  LEA R12, P1, R13, R2.reuse, 0x1 ;  /* 0x000000020d0c7211 */ /* 0x080fe400078208ff */
[----:B------:R-:W-:-:S02]  /*96f0*/  LEA R10, P6, R0, R2, 0x1 ;  /* 0x00000002000a7211 */ /* 0x000fc400078c08ff */
[-C--:B------:R-:W-:Y:S02]  /*9700*/  LEA.HI.X.SX32 R13, R13, R3.reuse, 0x1, P1 ;  /* 0x000000030d0d7211 */ /* 0x080fe400008f0eff */
[----:B------:R-:W-:Y:S02]  /*9710*/  ISETP.LT.AND P1, PT, R16, UR4, !P0 ;  /* 0x0000000410007c0c */ /* 0x000fe4000c721270 */
[----:B------:R-:W-:Y:S02]  /*9720*/  ISETP.LT.AND P0, PT, R15, UR7, !P0 ;  /* 0x000000070f007c0c */ /* 0x000fe4000c701270 */
[----:B------:R-:W-:Y:S02]  /*9730*/  LEA.HI.X.SX32 R11, R0, R3, 0x1, P6 ;  /* 0x00000003000b7211 */ /* 0x000fe400030f0eff */
[----:B------:R-:W-:Y:S02]  /*9740*/  PRMT R0, R249, 0x7632, R0 ;  /* 0x00007632f9007816 */ /* 0x000fe40000000000 */
[----:B0-----:R-:W-:-:S02]  /*9750*/  PRMT R5, R250, 0x7632, R5 ;  /* 0x00007632fa057816 */ /* 0x001fc40000000005 */
[C---:B------:R-:W-:Y:S01]  /*9760*/  LEA R2, P6, R14.reuse, R2, 0x1 ;  /* 0x000000020e027211 */ /* 0x040fe200078c08ff */
[----:B------:R0:W-:Y:S03]  /*9770*/  @P4 STG.E.U16 desc[UR14][R6.64], R0 ;  /* 0x0000000006004986 */ /* 0x0001e6000c10150e */
[----:B------:R-:W-:Y:S01]  /*9780*/  LEA.HI.X.SX32 R3, R14, R3, 0x1, P6 ;  /* 0x000000030e037211 */ /* 0x000fe200030f0eff */
[----:B------:R0:W-:Y:S04]  /*9790*/  @P3 STG.E.U16 desc[UR14][R8.64], R250 ;  /* 0x000000fa08003986 */ /* 0x0001e8000c10150e */
[----:B------:R0:W-:Y:S04]  /*97a0*/  @P2 STG.E.U16 desc[UR14][R10.64], R5 ;  /* 0x000000050a002986 */ /* 0x0001e8000c10150e */
[----:B------:R0:W-:Y:S01]  /*97b0*/  @P1 STG.E.U16 desc[UR14][R12.64], R251 ;  /* 0x000000fb0c001986 */ /* 0x0001e2000c10150e */
[----:B------:R-:W-:Y:S05]  /*97c0*/  @!P0 EXIT ;  /* 0x000000000000894d */ /* 0x000fea0003800000 */
[----:B0-----:R-:W-:-:S05]  /*97d0*/  PRMT R251, R251, 0x7632, R251 ;  /* 0x00007632fbfb7816 */ /* 0x001fca00000000fb */
[----:B------:R-:W-:Y:S01]  /*97e0*/  STG.E.U16 desc[UR14][R2.64], R251 ;  /* 0x000000fb02007986 */ /* 0x000fe2000c10150e */
[----:B------:R-:W-:Y:S05]  /*97f0*/  EXIT ;  /* 0x000000000000794d */ /* 0x000fea0003800000 */
.L_x_2:
[----:B------:R-:W-:-:S00]  /*9800*/  BRA `(.L_x_2) ;  /* 0xfffffffc00fc7947 */ /* 0x000fc0000383ffff */
[----:B------:R-:W-:-:S00]  /*9810*/  NOP ;  /* 0x0000000000007918 */ /* 0x000fc00000000000 */
        /* <DEDUP_REMOVED lines=14> */
.L_x_3:


//--------------------- .nv.shared.matmul_kernel  --------------------------
	.section	.nv.shared.matmul_kernel,"aw",@nobits
	.sectionflags	@""
	.align	16
	.zero		1024


//--------------------- .nv.shared.reserved.0     --------------------------
	.section	.nv.shared.reserved.0,"aw",@nobits
	.weak		__nv_reservedSMEM_offset_0_alias
	.size		__nv_reservedSMEM_offset_0_alias, 0, 0
	.other		__nv_reservedSMEM_offset_0_alias,@"STO_CUDA_RESERVED_SHARED STV_DEFAULT"
__nv_reservedSMEM_offset_0_alias:
	.zero		0


//--------------------- .nv.constant0.matmul_kernel --------------------------
	.section	.nv.constant0.matmul_kernel,"a",@progbits
	.sectionflags	@""
	.align	4
.nv.constant0.matmul_kernel:
	.zero		608


//--------------------- SYMBOLS --------------------------

	.type		.nv.reservedSmem.offset0,@object
	.size		.nv.reservedSmem.offset0,0x4
